//
// Generated by NVIDIA NVVM Compiler
//
// Compiler Build ID: CL-36424714
// Cuda compilation tools, release 13.0, V13.0.88
// Based on NVVM 20.0.0
//

.version 9.0
.target sm_100
.address_size 64

	// .globl	_Z16resampleOnDevicePfS_fif

.visible .entry _Z16resampleOnDevicePfS_fif(
	.param .u64 .ptr .align 1 _Z16resampleOnDevicePfS_fif_param_0,
	.param .u64 .ptr .align 1 _Z16resampleOnDevicePfS_fif_param_1,
	.param .f32 _Z16resampleOnDevicePfS_fif_param_2,
	.param .u32 _Z16resampleOnDevicePfS_fif_param_3,
	.param .f32 _Z16resampleOnDevicePfS_fif_param_4
)
{
	.reg .pred 	%p<4>;
	.reg .b32 	%r<19>;
	.reg .b32 	%f<10>;
	.reg .b64 	%rd<9>;

	ld.param.u64 	%rd2, [_Z16resampleOnDevicePfS_fif_param_0];
	ld.param.u64 	%rd3, [_Z16resampleOnDevicePfS_fif_param_1];
	ld.param.f32 	%f2, [_Z16resampleOnDevicePfS_fif_param_2];
	ld.param.u32 	%r1, [_Z16resampleOnDevicePfS_fif_param_3];
	ld.param.f32 	%f3, [_Z16resampleOnDevicePfS_fif_param_4];
	cvta.to.global.u64 	%rd4, %rd3;
	cvta.to.global.u64 	%rd5, %rd2;
	mov.u32 	%r3, %tid.x;
	mov.u32 	%r4, %ctaid.x;
	mov.u32 	%r5, %ntid.x;
	mad.lo.s32 	%r6, %r4, %r5, %r3;
	cvt.rzi.s32.f32 	%r7, %f3;
	cvt.rn.f32.s32 	%f4, %r6;
	shl.b32 	%r8, %r7, 1;
	sub.s32 	%r9, %r6, %r8;
	mul.lo.s32 	%r10, %r9, %r6;
	cvt.rn.f32.s32 	%f5, %r10;
	fma.rn.f32 	%f6, %f2, %f5, %f4;
	cvt.rzi.s32.f32 	%r11, %f6;
	add.s32 	%r13, %r6, 1;
	cvt.rn.f32.s32 	%f7, %r13;
	sub.s32 	%r14, %r13, %r8;
	mad.lo.s32 	%r15, %r14, %r6, %r14;
	cvt.rn.f32.s32 	%f8, %r15;
	fma.rn.f32 	%f9, %f2, %f8, %f7;
	cvt.rzi.s32.f32 	%r16, %f9;
	mul.wide.s32 	%rd6, %r6, 4;
	add.s64 	%rd7, %rd5, %rd6;
	ld.global.f32 	%f1, [%rd7];
	mul.wide.s32 	%rd8, %r11, 4;
	add.s64 	%rd1, %rd4, %rd8;
	st.global.f32 	[%rd1], %f1;
	sub.s32 	%r17, %r16, %r11;
	setp.lt.s32 	%p1, %r17, 2;
	add.s32 	%r18, %r11, 1;
	setp.ge.s32 	%p2, %r18, %r1;
	or.pred  	%p3, %p1, %p2;
	@%p3 bra 	$L__BB0_2;
	st.global.f32 	[%rd1+4], %f1;
$L__BB0_2:
	ret;

}
	// .globl	_Z19harmonicSumOnDevicePfS_iii
.visible .entry _Z19harmonicSumOnDevicePfS_iii(
	.param .u64 .ptr .align 1 _Z19harmonicSumOnDevicePfS_iii_param_0,
	.param .u64 .ptr .align 1 _Z19harmonicSumOnDevicePfS_iii_param_1,
	.param .u32 _Z19harmonicSumOnDevicePfS_iii_param_2,
	.param .u32 _Z19harmonicSumOnDevicePfS_iii_param_3,
	.param .u32 _Z19harmonicSumOnDevicePfS_iii_param_4
)
{
	.reg .pred 	%p<11>;
	.reg .b32 	%r<150>;
	.reg .b32 	%f<75>;
	.reg .b64 	%rd<66>;

	ld.param.u64 	%rd4, [_Z19harmonicSumOnDevicePfS_iii_param_0];
	ld.param.u64 	%rd3, [_Z19harmonicSumOnDevicePfS_iii_param_1];
	ld.param.u32 	%r73, [_Z19harmonicSumOnDevicePfS_iii_param_2];
	ld.param.u32 	%r75, [_Z19harmonicSumOnDevicePfS_iii_param_3];
	ld.param.u32 	%r74, [_Z19harmonicSumOnDevicePfS_iii_param_4];
	cvta.to.global.u64 	%rd1, %rd4;
	mov.u32 	%r76, %ctaid.x;
	mov.u32 	%r77, %ntid.x;
	mul.lo.s32 	%r1, %r76, %r77;
	mov.u32 	%r2, %tid.x;
	add.s32 	%r3, %r1, %r2;
	setp.ge.s32 	%p1, %r3, %r75;
	@%p1 bra 	$L__BB1_16;
	cvta.to.global.u64 	%rd5, %rd3;
	add.s32 	%r4, %r73, %r3;
	mul.wide.s32 	%rd6, %r4, 4;
	add.s64 	%rd7, %rd1, %rd6;
	ld.global.f32 	%f74, [%rd7];
	add.s64 	%rd2, %rd5, %rd6;
	st.global.f32 	[%rd2], %f74;
	setp.lt.s32 	%p2, %r74, 2;
	@%p2 bra 	$L__BB1_15;
	add.s32 	%r5, %r74, -1;
	add.s32 	%r79, %r74, -2;
	and.b32  	%r6, %r5, 15;
	setp.lt.u32 	%p3, %r79, 15;
	mov.b32 	%r146, 1;
	@%p3 bra 	$L__BB1_6;
	and.b32  	%r81, %r5, -16;
	neg.s32 	%r144, %r81;
	shl.b32 	%r82, %r1, 1;
	shl.b32 	%r83, %r2, 1;
	add.s32 	%r84, %r82, %r83;
	shl.b32 	%r85, %r73, 1;
	add.s32 	%r142, %r84, %r85;
	shl.b32 	%r9, %r4, 4;
	mul.lo.s32 	%r141, %r4, 3;
	shl.b32 	%r140, %r4, 2;
	mul.lo.s32 	%r139, %r4, 5;
	mul.lo.s32 	%r138, %r4, 6;
	mul.lo.s32 	%r137, %r4, 7;
	shl.b32 	%r136, %r4, 3;
	mul.lo.s32 	%r135, %r4, 9;
	mul.lo.s32 	%r134, %r4, 10;
	mul.lo.s32 	%r133, %r4, 11;
	mul.lo.s32 	%r132, %r4, 12;
	mul.lo.s32 	%r131, %r4, 13;
	mul.lo.s32 	%r130, %r4, 14;
	mul.lo.s32 	%r129, %r4, 15;
	mov.b32 	%r143, 0;
	mov.u32 	%r127, %r4;
	mov.u32 	%r128, %r9;
$L__BB1_4:
	.pragma "nounroll";
	div.s32 	%r86, %r127, %r74;
	mul.wide.s32 	%rd8, %r86, 4;
	add.s64 	%rd9, %rd1, %rd8;
	ld.global.f32 	%f12, [%rd9];
	add.f32 	%f13, %f12, %f74;
	st.global.f32 	[%rd2], %f13;
	div.s32 	%r87, %r142, %r74;
	mul.wide.s32 	%rd10, %r87, 4;
	add.s64 	%rd11, %rd1, %rd10;
	ld.global.f32 	%f14, [%rd11];
	add.f32 	%f15, %f14, %f13;
	st.global.f32 	[%rd2], %f15;
	div.s32 	%r88, %r141, %r74;
	mul.wide.s32 	%rd12, %r88, 4;
	add.s64 	%rd13, %rd1, %rd12;
	ld.global.f32 	%f16, [%rd13];
	add.f32 	%f17, %f16, %f15;
	st.global.f32 	[%rd2], %f17;
	div.s32 	%r89, %r140, %r74;
	mul.wide.s32 	%rd14, %r89, 4;
	add.s64 	%rd15, %rd1, %rd14;
	ld.global.f32 	%f18, [%rd15];
	add.f32 	%f19, %f18, %f17;
	st.global.f32 	[%rd2], %f19;
	div.s32 	%r90, %r139, %r74;
	mul.wide.s32 	%rd16, %r90, 4;
	add.s64 	%rd17, %rd1, %rd16;
	ld.global.f32 	%f20, [%rd17];
	add.f32 	%f21, %f20, %f19;
	st.global.f32 	[%rd2], %f21;
	div.s32 	%r91, %r138, %r74;
	mul.wide.s32 	%rd18, %r91, 4;
	add.s64 	%rd19, %rd1, %rd18;
	ld.global.f32 	%f22, [%rd19];
	add.f32 	%f23, %f22, %f21;
	st.global.f32 	[%rd2], %f23;
	div.s32 	%r92, %r137, %r74;
	mul.wide.s32 	%rd20, %r92, 4;
	add.s64 	%rd21, %rd1, %rd20;
	ld.global.f32 	%f24, [%rd21];
	add.f32 	%f25, %f24, %f23;
	st.global.f32 	[%rd2], %f25;
	div.s32 	%r93, %r136, %r74;
	mul.wide.s32 	%rd22, %r93, 4;
	add.s64 	%rd23, %rd1, %rd22;
	ld.global.f32 	%f26, [%rd23];
	add.f32 	%f27, %f26, %f25;
	st.global.f32 	[%rd2], %f27;
	div.s32 	%r94, %r135, %r74;
	mul.wide.s32 	%rd24, %r94, 4;
	add.s64 	%rd25, %rd1, %rd24;
	ld.global.f32 	%f28, [%rd25];
	add.f32 	%f29, %f28, %f27;
	st.global.f32 	[%rd2], %f29;
	div.s32 	%r95, %r134, %r74;
	mul.wide.s32 	%rd26, %r95, 4;
	add.s64 	%rd27, %rd1, %rd26;
	ld.global.f32 	%f30, [%rd27];
	add.f32 	%f31, %f30, %f29;
	st.global.f32 	[%rd2], %f31;
	div.s32 	%r96, %r133, %r74;
	mul.wide.s32 	%rd28, %r96, 4;
	add.s64 	%rd29, %rd1, %rd28;
	ld.global.f32 	%f32, [%rd29];
	add.f32 	%f33, %f32, %f31;
	st.global.f32 	[%rd2], %f33;
	div.s32 	%r97, %r132, %r74;
	mul.wide.s32 	%rd30, %r97, 4;
	add.s64 	%rd31, %rd1, %rd30;
	ld.global.f32 	%f34, [%rd31];
	add.f32 	%f35, %f34, %f33;
	st.global.f32 	[%rd2], %f35;
	div.s32 	%r98, %r131, %r74;
	mul.wide.s32 	%rd32, %r98, 4;
	add.s64 	%rd33, %rd1, %rd32;
	ld.global.f32 	%f36, [%rd33];
	add.f32 	%f37, %f36, %f35;
	st.global.f32 	[%rd2], %f37;
	div.s32 	%r99, %r130, %r74;
	mul.wide.s32 	%rd34, %r99, 4;
	add.s64 	%rd35, %rd1, %rd34;
	ld.global.f32 	%f38, [%rd35];
	add.f32 	%f39, %f38, %f37;
	st.global.f32 	[%rd2], %f39;
	div.s32 	%r100, %r129, %r74;
	mul.wide.s32 	%rd36, %r100, 4;
	add.s64 	%rd37, %rd1, %rd36;
	ld.global.f32 	%f40, [%rd37];
	add.f32 	%f41, %f40, %f39;
	st.global.f32 	[%rd2], %f41;
	div.s32 	%r101, %r128, %r74;
	mul.wide.s32 	%rd38, %r101, 4;
	add.s64 	%rd39, %rd1, %rd38;
	ld.global.f32 	%f42, [%rd39];
	add.f32 	%f74, %f42, %f41;
	st.global.f32 	[%rd2], %f74;
	add.s32 	%r144, %r144, 16;
	add.s32 	%r143, %r143, 16;
	add.s32 	%r142, %r142, %r9;
	add.s32 	%r141, %r141, %r9;
	add.s32 	%r140, %r140, %r9;
	add.s32 	%r139, %r139, %r9;
	add.s32 	%r138, %r138, %r9;
	add.s32 	%r137, %r137, %r9;
	add.s32 	%r136, %r136, %r9;
	add.s32 	%r135, %r135, %r9;
	add.s32 	%r134, %r134, %r9;
	add.s32 	%r133, %r133, %r9;
	add.s32 	%r132, %r132, %r9;
	add.s32 	%r131, %r131, %r9;
	add.s32 	%r130, %r130, %r9;
	add.s32 	%r129, %r129, %r9;
	add.s32 	%r128, %r128, %r9;
	add.s32 	%r127, %r127, %r9;
	setp.ne.s32 	%p4, %r144, 0;
	@%p4 bra 	$L__BB1_4;
	add.s32 	%r146, %r143, 1;
$L__BB1_6:
	setp.eq.s32 	%p5, %r6, 0;
	@%p5 bra 	$L__BB1_15;
	and.b32  	%r61, %r5, 7;
	setp.lt.u32 	%p6, %r6, 8;
	@%p6 bra 	$L__BB1_9;
	mul.lo.s32 	%r102, %r146, %r4;
	div.s32 	%r103, %r102, %r74;
	mul.wide.s32 	%rd40, %r103, 4;
	add.s64 	%rd41, %rd1, %rd40;
	ld.global.f32 	%f43, [%rd41];
	add.f32 	%f44, %f43, %f74;
	st.global.f32 	[%rd2], %f44;
	add.s32 	%r104, %r102, %r4;
	div.s32 	%r105, %r104, %r74;
	mul.wide.s32 	%rd42, %r105, 4;
	add.s64 	%rd43, %rd1, %rd42;
	ld.global.f32 	%f45, [%rd43];
	add.f32 	%f46, %f45, %f44;
	st.global.f32 	[%rd2], %f46;
	add.s32 	%r106, %r104, %r4;
	div.s32 	%r107, %r106, %r74;
	mul.wide.s32 	%rd44, %r107, 4;
	add.s64 	%rd45, %rd1, %rd44;
	ld.global.f32 	%f47, [%rd45];
	add.f32 	%f48, %f47, %f46;
	st.global.f32 	[%rd2], %f48;
	add.s32 	%r108, %r106, %r4;
	div.s32 	%r109, %r108, %r74;
	mul.wide.s32 	%rd46, %r109, 4;
	add.s64 	%rd47, %rd1, %rd46;
	ld.global.f32 	%f49, [%rd47];
	add.f32 	%f50, %f49, %f48;
	st.global.f32 	[%rd2], %f50;
	add.s32 	%r110, %r108, %r4;
	div.s32 	%r111, %r110, %r74;
	mul.wide.s32 	%rd48, %r111, 4;
	add.s64 	%rd49, %rd1, %rd48;
	ld.global.f32 	%f51, [%rd49];
	add.f32 	%f52, %f51, %f50;
	st.global.f32 	[%rd2], %f52;
	add.s32 	%r112, %r110, %r4;
	div.s32 	%r113, %r112, %r74;
	mul.wide.s32 	%rd50, %r113, 4;
	add.s64 	%rd51, %rd1, %rd50;
	ld.global.f32 	%f53, [%rd51];
	add.f32 	%f54, %f53, %f52;
	st.global.f32 	[%rd2], %f54;
	add.s32 	%r114, %r112, %r4;
	div.s32 	%r115, %r114, %r74;
	mul.wide.s32 	%rd52, %r115, 4;
	add.s64 	%rd53, %rd1, %rd52;
	ld.global.f32 	%f55, [%rd53];
	add.f32 	%f56, %f55, %f54;
	st.global.f32 	[%rd2], %f56;
	add.s32 	%r116, %r114, %r4;
	div.s32 	%r117, %r116, %r74;
	mul.wide.s32 	%rd54, %r117, 4;
	add.s64 	%rd55, %rd1, %rd54;
	ld.global.f32 	%f57, [%rd55];
	add.f32 	%f74, %f57, %f56;
	st.global.f32 	[%rd2], %f74;
	add.s32 	%r146, %r146, 8;
$L__BB1_9:
	setp.eq.s32 	%p7, %r61, 0;
	@%p7 bra 	$L__BB1_15;
	and.b32  	%r64, %r5, 3;
	setp.lt.u32 	%p8, %r61, 4;
	@%p8 bra 	$L__BB1_12;
	mul.lo.s32 	%r118, %r146, %r4;
	div.s32 	%r119, %r118, %r74;
	mul.wide.s32 	%rd56, %r119, 4;
	add.s64 	%rd57, %rd1, %rd56;
	ld.global.f32 	%f58, [%rd57];
	add.f32 	%f59, %f58, %f74;
	st.global.f32 	[%rd2], %f59;
	add.s32 	%r120, %r118, %r4;
	div.s32 	%r121, %r120, %r74;
	mul.wide.s32 	%rd58, %r121, 4;
	add.s64 	%rd59, %rd1, %rd58;
	ld.global.f32 	%f60, [%rd59];
	add.f32 	%f61, %f60, %f59;
	st.global.f32 	[%rd2], %f61;
	add.s32 	%r122, %r120, %r4;
	div.s32 	%r123, %r122, %r74;
	mul.wide.s32 	%rd60, %r123, 4;
	add.s64 	%rd61, %rd1, %rd60;
	ld.global.f32 	%f62, [%rd61];
	add.f32 	%f63, %f62, %f61;
	st.global.f32 	[%rd2], %f63;
	add.s32 	%r124, %r122, %r4;
	div.s32 	%r125, %r124, %r74;
	mul.wide.s32 	%rd62, %r125, 4;
	add.s64 	%rd63, %rd1, %rd62;
	ld.global.f32 	%f64, [%rd63];
	add.f32 	%f74, %f64, %f63;
	st.global.f32 	[%rd2], %f74;
	add.s32 	%r146, %r146, 4;
$L__BB1_12:
	setp.eq.s32 	%p9, %r64, 0;
	@%p9 bra 	$L__BB1_15;
	mul.lo.s32 	%r149, %r146, %r4;
	neg.s32 	%r148, %r64;
$L__BB1_14:
	.pragma "nounroll";
	div.s32 	%r126, %r149, %r74;
	mul.wide.s32 	%rd64, %r126, 4;
	add.s64 	%rd65, %rd1, %rd64;
	ld.global.f32 	%f65, [%rd65];
	add.f32 	%f74, %f65, %f74;
	st.global.f32 	[%rd2], %f74;
	add.s32 	%r149, %r149, %r4;
	add.s32 	%r148, %r148, 1;
	setp.ne.s32 	%p10, %r148, 0;
	@%p10 bra 	$L__BB1_14;
$L__BB1_15:
	cvt.rn.f32.s32 	%f66, %r74;
	sqrt.rn.f32 	%f67, %f66;
	div.rn.f32 	%f68, %f74, %f67;
	st.global.f32 	[%rd2], %f68;
$L__BB1_16:
	ret;

}
	// .globl	_Z16formSpecOnDevicePfS_
.visible .entry _Z16formSpecOnDevicePfS_(
	.param .u64 .ptr .align 1 _Z16formSpecOnDevicePfS__param_0,
	.param .u64 .ptr .align 1 _Z16formSpecOnDevicePfS__param_1
)
{
	.reg .pred 	%p<2>;
	.reg .b32 	%r<6>;
	.reg .b32 	%f<19>;
	.reg .b64 	%rd<9>;

	ld.param.u64 	%rd3, [_Z16formSpecOnDevicePfS__param_0];
	ld.param.u64 	%rd2, [_Z16formSpecOnDevicePfS__param_1];
	cvta.to.global.u64 	%rd4, %rd3;
	mov.u32 	%r2, %ctaid.x;
	mov.u32 	%r3, %ntid.x;
	mov.u32 	%r4, %tid.x;
	mad.lo.s32 	%r1, %r2, %r3, %r4;
	shl.b32 	%r5, %r1, 1;
	mul.wide.s32 	%rd5, %r5, 4;
	add.s64 	%rd1, %rd4, %rd5;
	ld.global.f32 	%f1, [%rd1];
	ld.global.f32 	%f2, [%rd1+4];
	setp.eq.s32 	%p1, %r1, 0;
	mov.f32 	%f17, 0f00000000;
	mov.f32 	%f18, %f17;
	@%p1 bra 	$L__BB2_2;
	ld.global.f32 	%f17, [%rd1+-8];
	ld.global.f32 	%f18, [%rd1+-4];
$L__BB2_2:
	cvta.to.global.u64 	%rd6, %rd2;
	mul.f32 	%f8, %f2, %f2;
	fma.rn.f32 	%f9, %f1, %f1, %f8;
	sub.f32 	%f10, %f1, %f17;
	sub.f32 	%f11, %f2, %f18;
	mul.f32 	%f12, %f11, %f11;
	fma.rn.f32 	%f13, %f10, %f10, %f12;
	mul.f32 	%f14, %f13, 0f3F000000;
	max.f32 	%f15, %f9, %f14;
	rsqrt.approx.f32 	%f16, %f15;
	mul.wide.s32 	%rd7, %r1, 4;
	add.s64 	%rd8, %rd6, %rd7;
	st.global.f32 	[%rd8], %f16;
	ret;

}


// ===== COMPILED SASS (sm_100) =====

	.target	sm_100

	.elftype	@"ET_EXEC"


//--------------------- .note.nv.tkinfo           --------------------------
	.section	.note.nv.tkinfo,"",@"SHT_NOTE"
	.sectionflags	@"SHF_NOTE_NV_TKINFO"
	.tkinfo
        /*0018*/ 	.word	0x00000002
        /*0030*/ 	.string	""
        /*0030*/ 	.string	"ptxas"
        /*0030*/ 	.string	"Cuda compilation tools, release 13.0, V13.0.88"
        /*0030*/ 	.string	"Build cuda_13.0.r13.0/compiler.36424714_0"
        /*0030*/ 	.string	"-arch sm_100 -m 64 "



//--------------------- .note.nv.cuinfo           --------------------------
	.section	.note.nv.cuinfo,"",@"SHT_NOTE"
	.sectionflags	@"SHF_NOTE_NV_CUINFO"
        /*0018*/ 	.short	0x0002
        /*001a*/ 	.short	0x0064
        /*001c*/ 	.short	0x0082
	.zero		2


//--------------------- .nv.info                  --------------------------
	.section	.nv.info,"",@"SHT_CUDA_INFO"
	.align	4


	//----- nvinfo : EIATTR_REGCOUNT
	.align		4
        /*0000*/ 	.byte	0x04, 0x2f
        /*0002*/ 	.short	(.L_1 - .L_0)
	.align		4
.L_0:
        /*0004*/ 	.word	index@(_Z16resampleOnDevicePfS_fif)
        /*0008*/ 	.word	0x0000000c


	//----- nvinfo : EIATTR_FRAME_SIZE
	.align		4
.L_1:
        /*000c*/ 	.byte	0x04, 0x11
        /*000e*/ 	.short	(.L_3 - .L_2)
	.align		4
.L_2:
        /*0010*/ 	.word	index@(_Z16resampleOnDevicePfS_fif)
        /*0014*/ 	.word	0x00000000


	//----- nvinfo : EIATTR_REGCOUNT
	.align		4
.L_3:
        /*0018*/ 	.byte	0x04, 0x2f
        /*001a*/ 	.short	(.L_5 - .L_4)
	.align		4
.L_4:
        /*001c*/ 	.word	index@(_Z19harmonicSumOnDevicePfS_iii)
        /*0020*/ 	.word	0x00000028


	//----- nvinfo : EIATTR_FRAME_SIZE
	.align		4
.L_5:
        /*0024*/ 	.byte	0x04, 0x11
        /*0026*/ 	.short	(.L_7 - .L_6)
	.align		4
.L_6:
        /*0028*/ 	.word	index@($__internal_1_$__cuda_sm3x_div_rn_noftz_f32_slowpath)
        /*002c*/ 	.word	0x00000000


	//----- nvinfo : EIATTR_FRAME_SIZE
	.align		4
.L_7:
        /*0030*/ 	.byte	0x04, 0x11
        /*0032*/ 	.short	(.L_9 - .L_8)
	.align		4
.L_8:
        /*0034*/ 	.word	index@($__internal_0_$__cuda_sm20_sqrt_rn_f32_slowpath)
        /*0038*/ 	.word	0x00000000


	//----- nvinfo : EIATTR_FRAME_SIZE
	.align		4
.L_9:
        /*003c*/ 	.byte	0x04, 0x11
        /*003e*/ 	.short	(.L_11 - .L_10)
	.align		4
.L_10:
        /*0040*/ 	.word	index@(_Z19harmonicSumOnDevicePfS_iii)
        /*0044*/ 	.word	0x00000000


	//----- nvinfo : EIATTR_REGCOUNT
	.align		4
.L_11:
        /*0048*/ 	.byte	0x04, 0x2f
        /*004a*/ 	.short	(.L_13 - .L_12)
	.align		4
.L_12:
        /*004c*/ 	.word	index@(_Z16formSpecOnDevicePfS_)
        /*0050*/ 	.word	0x0000000c


	//----- nvinfo : EIATTR_FRAME_SIZE
	.align		4
.L_13:
        /*0054*/ 	.byte	0x04, 0x11
        /*0056*/ 	.short	(.L_15 - .L_14)
	.align		4
.L_14:
        /*0058*/ 	.word	index@(_Z16formSpecOnDevicePfS_)
        /*005c*/ 	.word	0x00000000


	//----- nvinfo : EIATTR_MIN_STACK_SIZE
	.align		4
.L_15:
        /*0060*/ 	.byte	0x04, 0x12
        /*0062*/ 	.short	(.L_17 - .L_16)
	.align		4
.L_16:
        /*0064*/ 	.word	index@(_Z16formSpecOnDevicePfS_)
        /*0068*/ 	.word	0x00000000


	//----- nvinfo : EIATTR_MIN_STACK_SIZE
	.align		4
.L_17:
        /*006c*/ 	.byte	0x04, 0x12
        /*006e*/ 	.short	(.L_19 - .L_18)
	.align		4
.L_18:
        /*0070*/ 	.word	index@(_Z19harmonicSumOnDevicePfS_iii)
        /*0074*/ 	.word	0x00000000


	//----- nvinfo : EIATTR_MIN_STACK_SIZE
	.align		4
.L_19:
        /*0078*/ 	.byte	0x04, 0x12
        /*007a*/ 	.short	(.L_21 - .L_20)
	.align		4
.L_20:
        /*007c*/ 	.word	index@(_Z16resampleOnDevicePfS_fif)
        /*0080*/ 	.word	0x00000000
.L_21:


//--------------------- .nv.compat                --------------------------
	.section	.nv.compat,"",@"SHT_CUDA_COMPAT_INFO"
	.align	4
        /*0000*/ 	.byte	0x02, 0x09, 0x00, 0x00, 0x02, 0x02, 0x01, 0x00, 0x02, 0x05, 0x05, 0x00, 0x03, 0x07, 0x01, 0x01
        /*0010*/ 	.byte	0x02, 0x03, 0x00, 0x00, 0x02, 0x06, 0x01, 0x00, 0x04, 0x0b, 0x08, 0x00, 0x01, 0x00, 0x00, 0x00
        /*0020*/ 	.byte	0x00, 0x00, 0x00, 0x00


//--------------------- .nv.info._Z16formSpecOnDevicePfS_ --------------------------
	.section	.nv.info._Z16formSpecOnDevicePfS_,"",@"SHT_CUDA_INFO"
	.sectionflags	@""
	.align	4


	//----- nvinfo : EIATTR_CUDA_API_VERSION
	.align		4
        /*0000*/ 	.byte	0x04, 0x37
        /*0002*/ 	.short	(.L_23 - .L_22)
.L_22:
        /*0004*/ 	.word	0x00000082


	//----- nvinfo : EIATTR_KPARAM_INFO
	.align		4
.L_23:
        /*0008*/ 	.byte	0x04, 0x17
        /*000a*/ 	.short	(.L_25 - .L_24)
.L_24:
        /*000c*/ 	.word	0x00000000
        /*0010*/ 	.short	0x0001
        /*0012*/ 	.short	0x0008
        /*0014*/ 	.byte	0x00, 0xf5, 0x21, 0x00


	//----- nvinfo : EIATTR_KPARAM_INFO
	.align		4
.L_25:
        /*0018*/ 	.byte	0x04, 0x17
        /*001a*/ 	.short	(.L_27 - .L_26)
.L_26:
        /*001c*/ 	.word	0x00000000
        /*0020*/ 	.short	0x0000
        /*0022*/ 	.short	0x0000
        /*0024*/ 	.byte	0x00, 0xf5, 0x21, 0x00


	//----- nvinfo : EIATTR_SPARSE_MMA_MASK
	.align		4
.L_27:
        /*0028*/ 	.byte	0x03, 0x50
        /*002a*/ 	.short	0x0000


	//----- nvinfo : EIATTR_MAXREG_COUNT
	.align		4
        /*002c*/ 	.byte	0x03, 0x1b
        /*002e*/ 	.short	0x00ff


	//----- nvinfo : EIATTR_MERCURY_ISA_VERSION
	.align		4
        /*0030*/ 	.byte	0x03, 0x5f
        /*0032*/ 	.short	0x0101


	//----- nvinfo : EIATTR_VRC_CTA_INIT_COUNT
	.align		4
        /*0034*/ 	.byte	0x02, 0x4a
	.zero		1
	.zero		1


	//----- nvinfo : EIATTR_EXIT_INSTR_OFFSETS
	.align		4
        /*0038*/ 	.byte	0x04, 0x1c
        /*003a*/ 	.short	(.L_29 - .L_28)


	//   ....[0]....
.L_28:
        /*003c*/ 	.word	0x000001f0


	//----- nvinfo : EIATTR_CBANK_PARAM_SIZE
	.align		4
.L_29:
        /*0040*/ 	.byte	0x03, 0x19
        /*0042*/ 	.short	0x0010


	//----- nvinfo : EIATTR_PARAM_CBANK
	.align		4
        /*0044*/ 	.byte	0x04, 0x0a
        /*0046*/ 	.short	(.L_31 - .L_30)
	.align		4
.L_30:
        /*0048*/ 	.word	index@(.nv.constant0._Z16formSpecOnDevicePfS_)
        /*004c*/ 	.short	0x0380
        /*004e*/ 	.short	0x0010


	//----- nvinfo : EIATTR_SW_WAR
	.align		4
.L_31:
        /*0050*/ 	.byte	0x04, 0x36
        /*0052*/ 	.short	(.L_33 - .L_32)
.L_32:
        /*0054*/ 	.word	0x00000008
.L_33:


//--------------------- .nv.info._Z19harmonicSumOnDevicePfS_iii --------------------------
	.section	.nv.info._Z19harmonicSumOnDevicePfS_iii,"",@"SHT_CUDA_INFO"
	.sectionflags	@""
	.align	4


	//----- nvinfo : EIATTR_CUDA_API_VERSION
	.align		4
        /*0000*/ 	.byte	0x04, 0x37
        /*0002*/ 	.short	(.L_35 - .L_34)
.L_34:
        /*0004*/ 	.word	0x00000082


	//----- nvinfo : EIATTR_KPARAM_INFO
	.align		4
.L_35:
        /*0008*/ 	.byte	0x04, 0x17
        /*000a*/ 	.short	(.L_37 - .L_36)
.L_36:
        /*000c*/ 	.word	0x00000000
        /*0010*/ 	.short	0x0004
        /*0012*/ 	.short	0x0018
        /*0014*/ 	.byte	0x00, 0xf0, 0x11, 0x00


	//----- nvinfo : EIATTR_KPARAM_INFO
	.align		4
.L_37:
        /*0018*/ 	.byte	0x04, 0x17
        /*001a*/ 	.short	(.L_39 - .L_38)
.L_38:
        /*001c*/ 	.word	0x00000000
        /*0020*/ 	.short	0x0003
        /*0022*/ 	.short	0x0014
        /*0024*/ 	.byte	0x00, 0xf0, 0x11, 0x00


	//----- nvinfo : EIATTR_KPARAM_INFO
	.align		4
.L_39:
        /*0028*/ 	.byte	0x04, 0x17
        /*002a*/ 	.short	(.L_41 - .L_40)
.L_40:
        /*002c*/ 	.word	0x00000000
        /*0030*/ 	.short	0x0002
        /*0032*/ 	.short	0x0010
        /*0034*/ 	.byte	0x00, 0xf0, 0x11, 0x00


	//----- nvinfo : EIATTR_KPARAM_INFO
	.align		4
.L_41:
        /*0038*/ 	.byte	0x04, 0x17
        /*003a*/ 	.short	(.L_43 - .L_42)
.L_42:
        /*003c*/ 	.word	0x00000000
        /*0040*/ 	.short	0x0001
        /*0042*/ 	.short	0x0008
        /*0044*/ 	.byte	0x00, 0xf5, 0x21, 0x00


	//----- nvinfo : EIATTR_KPARAM_INFO
	.align		4
.L_43:
        /*0048*/ 	.byte	0x04, 0x17
        /*004a*/ 	.short	(.L_45 - .L_44)
.L_44:
        /*004c*/ 	.word	0x00000000
        /*0050*/ 	.short	0x0000
        /*0052*/ 	.short	0x0000
        /*0054*/ 	.byte	0x00, 0xf5, 0x21, 0x00


	//----- nvinfo : EIATTR_SPARSE_MMA_MASK
	.align		4
.L_45:
        /*0058*/ 	.byte	0x03, 0x50
        /*005a*/ 	.short	0x0000


	//----- nvinfo : EIATTR_MAXREG_COUNT
	.align		4
        /*005c*/ 	.byte	0x03, 0x1b
        /*005e*/ 	.short	0x00ff


	//----- nvinfo : EIATTR_MERCURY_ISA_VERSION
	.align		4
        /*0060*/ 	.byte	0x03, 0x5f
        /*0062*/ 	.short	0x0101


	//----- nvinfo : EIATTR_VRC_CTA_INIT_COUNT
	.align		4
        /*0064*/ 	.byte	0x02, 0x4a
	.zero		1
	.zero		1


	//----- nvinfo : EIATTR_EXIT_INSTR_OFFSETS
	.align		4
        /*0068*/ 	.byte	0x04, 0x1c
        /*006a*/ 	.short	(.L_47 - .L_46)


	//   ....[0]....
.L_46:
        /*006c*/ 	.word	0x00000070


	//   ....[1]....
        /*0070*/ 	.word	0x00002b00


	//----- nvinfo : EIATTR_CRS_STACK_SIZE
	.align		4
.L_47:
        /*0074*/ 	.byte	0x04, 0x1e
        /*0076*/ 	.short	(.L_49 - .L_48)
.L_48:
        /*0078*/ 	.word	0x00000000


	//----- nvinfo : EIATTR_CBANK_PARAM_SIZE
	.align		4
.L_49:
        /*007c*/ 	.byte	0x03, 0x19
        /*007e*/ 	.short	0x001c


	//----- nvinfo : EIATTR_PARAM_CBANK
	.align		4
        /*0080*/ 	.byte	0x04, 0x0a
        /*0082*/ 	.short	(.L_51 - .L_50)
	.align		4
.L_50:
        /*0084*/ 	.word	index@(.nv.constant0._Z19harmonicSumOnDevicePfS_iii)
        /*0088*/ 	.short	0x0380
        /*008a*/ 	.short	0x001c


	//----- nvinfo : EIATTR_SW_WAR
	.align		4
.L_51:
        /*008c*/ 	.byte	0x04, 0x36
        /*008e*/ 	.short	(.L_53 - .L_52)
.L_52:
        /*0090*/ 	.word	0x00000008
.L_53:


//--------------------- .nv.info._Z16resampleOnDevicePfS_fif --------------------------
	.section	.nv.info._Z16resampleOnDevicePfS_fif,"",@"SHT_CUDA_INFO"
	.sectionflags	@""
	.align	4


	//----- nvinfo : EIATTR_CUDA_API_VERSION
	.align		4
        /*0000*/ 	.byte	0x04, 0x37
        /*0002*/ 	.short	(.L_55 - .L_54)
.L_54:
        /*0004*/ 	.word	0x00000082


	//----- nvinfo : EIATTR_KPARAM_INFO
	.align		4
.L_55:
        /*0008*/ 	.byte	0x04, 0x17
        /*000a*/ 	.short	(.L_57 - .L_56)
.L_56:
        /*000c*/ 	.word	0x00000000
        /*0010*/ 	.short	0x0004
        /*0012*/ 	.short	0x0018
        /*0014*/ 	.byte	0x00, 0xf0, 0x11, 0x00


	//----- nvinfo : EIATTR_KPARAM_INFO
	.align		4
.L_57:
        /*0018*/ 	.byte	0x04, 0x17
        /*001a*/ 	.short	(.L_59 - .L_58)
.L_58:
        /*001c*/ 	.word	0x00000000
        /*0020*/ 	.short	0x0003
        /*0022*/ 	.short	0x0014
        /*0024*/ 	.byte	0x00, 0xf0, 0x11, 0x00


	//----- nvinfo : EIATTR_KPARAM_INFO
	.align		4
.L_59:
        /*0028*/ 	.byte	0x04, 0x17
        /*002a*/ 	.short	(.L_61 - .L_60)
.L_60:
        /*002c*/ 	.word	0x00000000
        /*0030*/ 	.short	0x0002
        /*0032*/ 	.short	0x0010
        /*0034*/ 	.byte	0x00, 0xf0, 0x11, 0x00


	//----- nvinfo : EIATTR_KPARAM_INFO
	.align		4
.L_61:
        /*0038*/ 	.byte	0x04, 0x17
        /*003a*/ 	.short	(.L_63 - .L_62)
.L_62:
        /*003c*/ 	.word	0x00000000
        /*0040*/ 	.short	0x0001
        /*0042*/ 	.short	0x0008
        /*0044*/ 	.byte	0x00, 0xf5, 0x21, 0x00


	//----- nvinfo : EIATTR_KPARAM_INFO
	.align		4
.L_63:
        /*0048*/ 	.byte	0x04, 0x17
        /*004a*/ 	.short	(.L_65 - .L_64)
.L_64:
        /*004c*/ 	.word	0x00000000
        /*0050*/ 	.short	0x0000
        /*0052*/ 	.short	0x0000
        /*0054*/ 	.byte	0x00, 0xf5, 0x21, 0x00


	//----- nvinfo : EIATTR_SPARSE_MMA_MASK
	.align		4
.L_65:
        /*0058*/ 	.byte	0x03, 0x50
        /*005a*/ 	.short	0x0000


	//----- nvinfo : EIATTR_MAXREG_COUNT
	.align		4
        /*005c*/ 	.byte	0x03, 0x1b
        /*005e*/ 	.short	0x00ff


	//----- nvinfo : EIATTR_MERCURY_ISA_VERSION
	.align		4
        /*0060*/ 	.byte	0x03, 0x5f
        /*0062*/ 	.short	0x0101


	//----- nvinfo : EIATTR_VRC_CTA_INIT_COUNT
	.align		4
        /*0064*/ 	.byte	0x02, 0x4a
	.zero		1
	.zero		1


	//----- nvinfo : EIATTR_EXIT_INSTR_OFFSETS
	.align		4
        /*0068*/ 	.byte	0x04, 0x1c
        /*006a*/ 	.short	(.L_67 - .L_66)


	//   ....[0]....
.L_66:
        /*006c*/ 	.word	0x00000200


	//   ....[1]....
        /*0070*/ 	.word	0x00000220


	//----- nvinfo : EIATTR_CBANK_PARAM_SIZE
	.align		4
.L_67:
        /*0074*/ 	.byte	0x03, 0x19
        /*0076*/ 	.short	0x001c


	//----- nvinfo : EIATTR_PARAM_CBANK
	.align		4
        /*0078*/ 	.byte	0x04, 0x0a
        /*007a*/ 	.short	(.L_69 - .L_68)
	.align		4
.L_68:
        /*007c*/ 	.word	index@(.nv.constant0._Z16resampleOnDevicePfS_fif)
        /*0080*/ 	.short	0x0380
        /*0082*/ 	.short	0x001c


	//----- nvinfo : EIATTR_SW_WAR
	.align		4
.L_69:
        /*0084*/ 	.byte	0x04, 0x36
        /*0086*/ 	.short	(.L_71 - .L_70)
.L_70:
        /*0088*/ 	.word	0x00000008
.L_71:


//--------------------- .nv.callgraph             --------------------------
	.section	.nv.callgraph,"",@"SHT_CUDA_CALLGRAPH"
	.align	4
	.sectionentsize	8
	.align		4
        /*0000*/ 	.word	0x00000000
	.align		4
        /*0004*/ 	.word	0xffffffff
	.align		4
        /*0008*/ 	.word	0x00000000
	.align		4
        /*000c*/ 	.word	0xfffffffe
	.align		4
        /*0010*/ 	.word	0x00000000
	.align		4
        /*0014*/ 	.word	0xfffffffd
	.align		4
        /*0018*/ 	.word	0x00000000
	.align		4
        /*001c*/ 	.word	0xfffffffc


//--------------------- .text._Z16formSpecOnDevicePfS_ --------------------------
	.section	.text._Z16formSpecOnDevicePfS_,"ax",@progbits
	.align	128
        .global         _Z16formSpecOnDevicePfS_
        .type           _Z16formSpecOnDevicePfS_,@function
        .size           _Z16formSpecOnDevicePfS_,(.L_x_27 - _Z16formSpecOnDevicePfS_)
        .other          _Z16formSpecOnDevicePfS_,@"STO_CUDA_ENTRY STV_DEFAULT"
_Z16formSpecOnDevicePfS_:
.text._Z16formSpecOnDevicePfS_:
[----:B------:R-:W-:Y:S01]  /*0000*/  LDC R1, c[0x0][0x37c] ;  /* 0x0000df00ff017b82 */ /* 0x000fe20000000800 */
[----:B------:R-:W0:Y:S07]  /*0010*/  S2R R0, SR_TID.X ;  /* 0x0000000000007919 */ /* 0x000e2e0000002100 */
[----:B------:R-:W0:Y:S01]  /*0020*/  S2UR UR6, SR_CTAID.X ;  /* 0x00000000000679c3 */ /* 0x000e220000002500 */
[----:B------:R-:W1:Y:S01]  /*0030*/  LDCU.64 UR4, c[0x0][0x358] ;  /* 0x00006b00ff0477ac */ /* 0x000e620008000a00 */
[----:B------:R-:W-:-:S06]  /*0040*/  HFMA2 R9, -RZ, RZ, 0, 0 ;  /* 0x00000000ff097431 */ /* 0x000fcc00000001ff */
[----:B------:R-:W0:Y:S08]  /*0050*/  LDC R7, c[0x0][0x360] ;  /* 0x0000d800ff077b82 */ /* 0x000e300000000800 */
[----:B------:R-:W2:Y:S01]  /*0060*/  LDC.64 R2, c[0x0][0x380] ;  /* 0x0000e000ff027b82 */ /* 0x000ea20000000a00 */
[----:B0-----:R-:W-:-:S05]  /*0070*/  IMAD R7, R7, UR6, R0 ;  /* 0x0000000607077c24 */ /* 0x001fca000f8e0200 */
[C---:B------:R-:W-:Y:S02]  /*0080*/  ISETP.NE.AND P0, PT, R7.reuse, RZ, PT ;  /* 0x000000ff0700720c */ /* 0x040fe40003f05270 */
[----:B------:R-:W-:-:S05]  /*0090*/  SHF.L.U32 R5, R7, 0x1, RZ ;  /* 0x0000000107057819 */ /* 0x000fca00000006ff */
[----:B--2---:R-:W-:Y:S01]  /*00a0*/  IMAD.WIDE R2, R5, 0x4, R2 ;  /* 0x0000000405027825 */ /* 0x004fe200078e0202 */
[----:B------:R-:W-:-:S04]  /*00b0*/  MOV R5, RZ ;  /* 0x000000ff00057202 */ /* 0x000fc80000000f00 */
[----:B-1----:R-:W2:Y:S04]  /*00c0*/  LDG.E R4, desc[UR4][R2.64+0x4] ;  /* 0x0000040402047981 */ /* 0x002ea8000c1e1900 */
[----:B------:R-:W2:Y:S04]  /*00d0*/  @P0 LDG.E R9, desc[UR4][R2.64+-0x4] ;  /* 0xfffffc0402090981 */ /* 0x000ea8000c1e1900 */
[----:B------:R-:W3:Y:S04]  /*00e0*/  @P0 LDG.E R5, desc[UR4][R2.64+-0x8] ;  /* 0xfffff80402050981 */ /* 0x000ee8000c1e1900 */
[----:B------:R-:W3:Y:S01]  /*00f0*/  LDG.E R0, desc[UR4][R2.64] ;  /* 0x0000000402007981 */ /* 0x000ee2000c1e1900 */
[----:B--2---:R-:W-:-:S04]  /*0100*/  FADD R9, R4, -R9 ;  /* 0x8000000904097221 */ /* 0x004fc80000000000 */
[----:B------:R-:W-:Y:S01]  /*0110*/  FMUL R9, R9, R9 ;  /* 0x0000000909097220 */ /* 0x000fe20000400000 */
[----:B---3--:R-:W-:Y:S01]  /*0120*/  FADD R6, R0, -R5 ;  /* 0x8000000500067221 */ /* 0x008fe20000000000 */
[----:B------:R-:W-:-:S03]  /*0130*/  FMUL R5, R4, R4 ;  /* 0x0000000404057220 */ /* 0x000fc60000400000 */
[----:B------:R-:W-:Y:S01]  /*0140*/  FFMA R9, R6, R6, R9 ;  /* 0x0000000606097223 */ /* 0x000fe20000000009 */
[----:B------:R-:W-:-:S03]  /*0150*/  FFMA R5, R0, R0, R5 ;  /* 0x0000000000057223 */ /* 0x000fc60000000005 */
[----:B------:R-:W-:-:S05]  /*0160*/  FMUL R0, R9, 0.5 ;  /* 0x3f00000009007820 */ /* 0x000fca0000400000 */
[----:B------:R-:W-:Y:S02]  /*0170*/  FMNMX R0, R5, R0, !PT ;  /* 0x0000000005007209 */ /* 0x000fe40007800000 */
[----:B------:R-:W0:Y:S02]  /*0180*/  LDC.64 R4, c[0x0][0x388] ;  /* 0x0000e200ff047b82 */ /* 0x000e240000000a00 */
[----:B------:R-:W-:-:S13]  /*0190*/  FSETP.GEU.AND P0, PT, |R0|, 1.175494350822287508e-38, PT ;  /* 0x008000000000780b */ /* 0x000fda0003f0e200 */
[----:B------:R-:W-:-:S04]  /*01a0*/  @!P0 FMUL R0, R0, 16777216 ;  /* 0x4b80000000008820 */ /* 0x000fc80000400000 */
[----:B------:R-:W1:Y:S01]  /*01b0*/  MUFU.RSQ R9, R0 ;  /* 0x0000000000097308 */ /* 0x000e620000001400 */
[----:B0-----:R-:W-:-:S04]  /*01c0*/  IMAD.WIDE R2, R7, 0x4, R4 ;  /* 0x0000000407027825 */ /* 0x001fc800078e0204 */
[----:B-1----:R-:W-:-:S05]  /*01d0*/  @!P0 FMUL R9, R9, 4096 ;  /* 0x4580000009098820 */ /* 0x002fca0000400000 */
[----:B------:R-:W-:Y:S01]  /*01e0*/  STG.E desc[UR4][R2.64], R9 ;  /* 0x0000000902007986 */ /* 0x000fe2000c101904 */
[----:B------:R-:W-:Y:S05]  /*01f0*/  EXIT ;  /* 0x000000000000794d */ /* 0x000fea0003800000 */
.L_x_0:
[----:B------:R-:W-:-:S00]  /*0200*/  BRA `(.L_x_0) ;  /* 0xfffffffc00fc7947 */ /* 0x000fc0000383ffff */
[----:B------:R-:W-:-:S00]  /*0210*/  NOP ;  /* 0x0000000000007918 */ /* 0x000fc00000000000 */
        /* <DEDUP_REMOVED lines=14> */
.L_x_27:


//--------------------- .text._Z19harmonicSumOnDevicePfS_iii --------------------------
	.section	.text._Z19harmonicSumOnDevicePfS_iii,"ax",@progbits
	.align	128
        .global         _Z19harmonicSumOnDevicePfS_iii
        .type           _Z19harmonicSumOnDevicePfS_iii,@function
        .size           _Z19harmonicSumOnDevicePfS_iii,(.L_x_26 - _Z19harmonicSumOnDevicePfS_iii)
        .other          _Z19harmonicSumOnDevicePfS_iii,@"STO_CUDA_ENTRY STV_DEFAULT"
_Z19harmonicSumOnDevicePfS_iii:
.text._Z19harmonicSumOnDevicePfS_iii:
[----:B------:R-:W-:Y:S01]  /*0000*/  LDC R1, c[0x0][0x37c] ;  /* 0x0000df00ff017b82 */ /* 0x000fe20000000800 */
[----:B------:R-:W0:Y:S07]  /*0010*/  S2R R3, SR_TID.X ;  /* 0x0000000000037919 */ /* 0x000e2e0000002100 */
[----:B------:R-:W0:Y:S01]  /*0020*/  S2UR UR4, SR_CTAID.X ;  /* 0x00000000000479c3 */ /* 0x000e220000002500 */
[----:B------:R-:W1:Y:S07]  /*0030*/  LDCU UR5, c[0x0][0x394] ;  /* 0x00007280ff0577ac */ /* 0x000e6e0008000800 */
[----:B------:R-:W0:Y:S02]  /*0040*/  LDC R0, c[0x0][0x360] ;  /* 0x0000d800ff007b82 */ /* 0x000e240000000800 */
[----:B0-----:R-:W-:-:S05]  /*0050*/  IMAD R0, R0, UR4, R3 ;  /* 0x0000000400007c24 */ /* 0x001fca000f8e0203 */
[----:B-1----:R-:W-:-:S13]  /*0060*/  ISETP.GE.AND P0, PT, R0, UR5, PT ;  /* 0x0000000500007c0c */ /* 0x002fda000bf06270 */
[----:B------:R-:W-:Y:S05]  /*0070*/  @P0 EXIT ;  /* 0x000000000000094d */ /* 0x000fea0003800000 */
[----:B------:R-:W0:Y:S01]  /*0080*/  LDC.64 R26, c[0x0][0x380] ;  /* 0x0000e000ff1a7b82 */ /* 0x000e220000000a00 */
[----:B------:R-:W1:Y:S01]  /*0090*/  LDCU UR4, c[0x0][0x390] ;  /* 0x00007200ff0477ac */ /* 0x000e620008000800 */
[----:B------:R-:W2:Y:S06]  /*00a0*/  LDCU.64 UR14, c[0x0][0x358] ;  /* 0x00006b00ff0e77ac */ /* 0x000eac0008000a00 */
[----:B------:R-:W3:Y:S01]  /*00b0*/  LDC.64 R24, c[0x0][0x388] ;  /* 0x0000e200ff187b82 */ /* 0x000ee20000000a00 */
[----:B------:R-:W4:Y:S01]  /*00c0*/  LDCU UR5, c[0x0][0x398] ;  /* 0x00007300ff0577ac */ /* 0x000f220008000800 */
[----:B-1----:R-:W-:-:S04]  /*00d0*/  VIADD R0, R0, UR4 ;  /* 0x0000000400007c36 */ /* 0x002fc80008000000 */
[----:B0-----:R-:W-:-:S06]  /*00e0*/  IMAD.WIDE R8, R0, 0x4, R26 ;  /* 0x0000000400087825 */ /* 0x001fcc00078e021a */
[----:B--2---:R-:W2:Y:S01]  /*00f0*/  LDG.E R8, desc[UR14][R8.64] ;  /* 0x0000000e08087981 */ /* 0x004ea2000c1e1900 */
[----:B----4-:R-:W-:Y:S01]  /*0100*/  UISETP.GE.AND UP0, UPT, UR5, 0x2, UPT ;  /* 0x000000020500788c */ /* 0x010fe2000bf06270 */
[----:B---3--:R-:W-:-:S05]  /*0110*/  IMAD.WIDE R24, R0, 0x4, R24 ;  /* 0x0000000400187825 */ /* 0x008fca00078e0218 */
[----:B--2---:R0:W-:Y:S03]  /*0120*/  STG.E desc[UR14][R24.64], R8 ;  /* 0x0000000818007986 */ /* 0x0041e6000c10190e */
[----:B------:R-:W-:Y:S05]  /*0130*/  BRA.U !UP0, `(.L_x_1) ;  /* 0x0000002908047547 */ /* 0x000fea000b800000 */
[----:B------:R-:W-:Y:S02]  /*0140*/  UIADD3 UR4, UPT, UPT, UR5, -0x2, URZ ;  /* 0xfffffffe05047890 */ /* 0x000fe4000fffe0ff */
[----:B------:R-:W-:Y:S02]  /*0150*/  UIADD3 UR8, UPT, UPT, UR5, -0x1, URZ ;  /* 0xffffffff05087890 */ /* 0x000fe4000fffe0ff */
[----:B------:R-:W-:-:S03]  /*0160*/  UISETP.GE.U32.AND UP0, UPT, UR4, 0xf, UPT ;  /* 0x0000000f0400788c */ /* 0x000fc6000bf06070 */
[----:B------:R-:W-:-:S06]  /*0170*/  UMOV UR4, 0x1 ;  /* 0x0000000100047882 */ /* 0x000fcc0000000000 */
[----:B------:R-:W-:Y:S05]  /*0180*/  BRA.U !UP0, `(.L_x_2) ;  /* 0x0000001508547547 */ /* 0x000fea000b800000 */
[----:B------:R-:W-:Y:S01]  /*0190*/  IABS R2, UR5 ;  /* 0x0000000500027c13 */ /* 0x000fe20008000000 */
[----:B------:R-:W1:Y:S01]  /*01a0*/  LDC.64 R26, c[0x0][0x380] ;  /* 0x0000e000ff1a7b82 */ /* 0x000e620000000a00 */
[----:B------:R-:W-:Y:S01]  /*01b0*/  ULOP3.LUT UR4, UR8, 0xfffffff0, URZ, 0xc0, !UPT ;  /* 0xfffffff008047892 */ /* 0x000fe2000f8ec0ff */
[C---:B------:R-:W-:Y:S01]  /*01c0*/  SHF.L.U32 R4, R0.reuse, 0x4, RZ ;  /* 0x0000000400047819 */ /* 0x040fe200000006ff */
[----:B------:R-:W-:Y:S01]  /*01d0*/  IMAD R3, R0, 0x3, RZ ;  /* 0x0000000300037824 */ /* 0x000fe200078e02ff */
[----:B------:R-:W-:Y:S01]  /*01e0*/  R2UR UR10, R2 ;  /* 0x00000000020a72ca */ /* 0x000fe200000e0000 */
[C---:B------:R-:W-:Y:S01]  /*01f0*/  IMAD.SHL.U32 R2, R0.reuse, 0x2, RZ ;  /* 0x0000000200027824 */ /* 0x040fe200078e00ff */
[----:B------:R-:W-:Y:S01]  /*0200*/  UIADD3 UR9, UPT, UPT, -UR4, URZ, URZ ;  /* 0x000000ff04097290 */ /* 0x000fe2000fffe1ff */
[C---:B------:R-:W-:Y:S01]  /*0210*/  IMAD.SHL.U32 R5, R0.reuse, 0x4, RZ ;  /* 0x0000000400057824 */ /* 0x040fe200078e00ff */
[----:B------:R-:W-:Y:S01]  /*0220*/  MOV R35, R4 ;  /* 0x0000000400237202 */ /* 0x000fe20000000f00 */
[C---:B------:R-:W-:Y:S01]  /*0230*/  IMAD R7, R0.reuse, 0x5, RZ ;  /* 0x0000000500077824 */ /* 0x040fe200078e02ff */
[----:B------:R-:W-:Y:S01]  /*0240*/  UMOV UR4, URZ ;  /* 0x000000ff00047c82 */ /* 0x000fe20008000000 */
[C---:B------:R-:W-:Y:S01]  /*0250*/  IMAD R11, R0.reuse, 0x7, RZ ;  /* 0x00000007000b7824 */ /* 0x040fe200078e02ff */
[----:B------:R-:W2:Y:S01]  /*0260*/  LDCU UR12, c[0x0][0x398] ;  /* 0x00007300ff0c77ac */ /* 0x000ea20008000800 */
[----:B------:R-:W-:-:S02]  /*0270*/  IMAD.SHL.U32 R13, R0, 0x8, RZ ;  /* 0x00000008000d7824 */ /* 0x000fc400078e00ff */
[C---:B------:R-:W-:Y:S02]  /*0280*/  IMAD R15, R0.reuse, 0x9, RZ ;  /* 0x00000009000f7824 */ /* 0x040fe400078e02ff */
[----:B------:R-:W3:Y:S01]  /*0290*/  I2F.RP R6, UR10 ;  /* 0x0000000a00067d06 */ /* 0x000ee20008209400 */
[C---:B------:R-:W-:Y:S02]  /*02a0*/  IMAD R17, R0.reuse, 0xa, RZ ;  /* 0x0000000a00117824 */ /* 0x040fe400078e02ff */
[C---:B------:R-:W-:Y:S02]  /*02b0*/  IMAD R19, R0.reuse, 0xb, RZ ;  /* 0x0000000b00137824 */ /* 0x040fe400078e02ff */
[C---:B------:R-:W-:Y:S02]  /*02c0*/  IMAD R21, R0.reuse, 0xc, RZ ;  /* 0x0000000c00157824 */ /* 0x040fe400078e02ff */
[C---:B------:R-:W-:Y:S02]  /*02d0*/  IMAD R23, R0.reuse, 0xd, RZ ;  /* 0x0000000d00177824 */ /* 0x040fe400078e02ff */
[----:B------:R-:W-:-:S02]  /*02e0*/  IMAD R31, R0, 0xe, RZ ;  /* 0x0000000e001f7824 */ /* 0x000fc400078e02ff */
[----:B------:R-:W-:Y:S02]  /*02f0*/  IMAD R33, R0, 0xf, RZ ;  /* 0x0000000f00217824 */ /* 0x000fe400078e02ff */
[----:B------:R-:W-:Y:S01]  /*0300*/  IMAD.MOV.U32 R37, RZ, RZ, R0 ;  /* 0x000000ffff257224 */ /* 0x000fe200078e0000 */
[----:B---3--:R-:W3:Y:S02]  /*0310*/  MUFU.RCP R6, R6 ;  /* 0x0000000600067308 */ /* 0x008ee40000001000 */
[----:B---3--:R-:W-:-:S06]  /*0320*/  VIADD R9, R6, 0xffffffe ;  /* 0x0ffffffe06097836 */ /* 0x008fcc0000000000 */
[----:B------:R-:W3:Y:S02]  /*0330*/  F2I.FTZ.U32.TRUNC.NTZ R9, R9 ;  /* 0x0000000900097305 */ /* 0x000ee4000021f000 */
[----:B---3--:R-:W-:Y:S01]  /*0340*/  R2UR UR5, R9 ;  /* 0x00000000090572ca */ /* 0x008fe200000e0000 */
[----:B------:R-:W-:-:S12]  /*0350*/  IMAD R9, R0, 0x6, RZ ;  /* 0x0000000600097824 */ /* 0x000fd800078e02ff */
[----:B------:R-:W-:-:S04]  /*0360*/  UIADD3 UR6, UPT, UPT, URZ, -UR5, URZ ;  /* 0x80000005ff067290 */ /* 0x000fc8000fffe0ff */
[----:B------:R-:W-:-:S04]  /*0370*/  UIMAD UR6, UR6, UR10, URZ ;  /* 0x0000000a060672a4 */ /* 0x000fc8000f8e02ff */
[----:B-12---:R-:W-:-:S12]  /*0380*/  UIMAD.WIDE.U32 UR6, UR5, UR6, UR4 ;  /* 0x00000006050672a5 */ /* 0x006fd8000f8e0004 */
.L_x_3:
[----:B------:R-:W-:Y:S01]  /*0390*/  UMOV UR5, UR12 ;  /* 0x0000000c00057c82 */ /* 0x000fe20008000000 */
[----:B------:R-:W-:Y:S02]  /*03a0*/  IABS R10, R37 ;  /* 0x00000025000a7213 */ /* 0x000fe40000000000 */
[----:B-1----:R-:W-:-:S04]  /*03b0*/  IABS R6, UR5 ;  /* 0x0000000500067c13 */ /* 0x002fc80008000000 */
[----:B------:R-:W-:Y:S01]  /*03c0*/  R2UR UR11, R6 ;  /* 0x00000000060b72ca */ /* 0x000fe200000e0000 */
[----:B------:R-:W-:-:S04]  /*03d0*/  IMAD.HI.U32 R6, R10, UR7, RZ ;  /* 0x000000070a067c27 */ /* 0x000fc8000f8e00ff */
[----:B------:R-:W-:-:S08]  /*03e0*/  IMAD.MOV R29, RZ, RZ, -R6 ;  /* 0x000000ffff1d7224 */ /* 0x000fd000078e0a06 */
[----:B------:R-:W-:-:S05]  /*03f0*/  IMAD R10, R29, UR11, R10 ;  /* 0x0000000b1d0a7c24 */ /* 0x000fca000f8e020a */
[----:B------:R-:W-:-:S13]  /*0400*/  ISETP.LT.U32.AND P1, PT, R10, UR10, PT ;  /* 0x0000000a0a007c0c */ /* 0x000fda000bf21070 */
[----:B------:R-:W-:Y:S02]  /*0410*/  @!P1 VIADD R10, R10, -UR11 ;  /* 0x8000000b0a0a9c36 */ /* 0x000fe40008000000 */
[----:B------:R-:W-:-:S03]  /*0420*/  @!P1 VIADD R6, R6, 0x1 ;  /* 0x0000000106069836 */ /* 0x000fc60000000000 */
[----:B------:R-:W-:Y:S02]  /*0430*/  ISETP.GE.U32.AND P0, PT, R10, UR10, PT ;  /* 0x0000000a0a007c0c */ /* 0x000fe4000bf06070 */
[----:B------:R-:W-:-:S04]  /*0440*/  LOP3.LUT R10, R37, UR5, RZ, 0x3c, !PT ;  /* 0x00000005250a7c12 */ /* 0x000fc8000f8e3cff */
[----:B------:R-:W-:-:S07]  /*0450*/  ISETP.GE.AND P2, PT, R10, RZ, PT ;  /* 0x000000ff0a00720c */ /* 0x000fce0003f46270 */
[----:B------:R-:W-:Y:S02]  /*0460*/  @P0 IADD3 R6, PT, PT, R6, 0x1, RZ ;  /* 0x0000000106060810 */ /* 0x000fe40007ffe0ff */
[----:B------:R-:W-:-:S03]  /*0470*/  ISETP.NE.AND P0, PT, RZ, UR5, PT ;  /* 0x00000005ff007c0c */ /* 0x000fc6000bf05270 */
[----:B------:R-:W-:Y:S01]  /*0480*/  IMAD.MOV.U32 R29, RZ, RZ, R6 ;  /* 0x000000ffff1d7224 */ /* 0x000fe200078e0006 */
[----:B------:R-:W-:-:S03]  /*0490*/  LOP3.LUT R6, RZ, UR5, RZ, 0x33, !PT ;  /* 0x00000005ff067c12 */ /* 0x000fc6000f8e33ff */
[----:B------:R-:W-:-:S05]  /*04a0*/  @!P2 IMAD.MOV R29, RZ, RZ, -R29 ;  /* 0x000000ffff1da224 */ /* 0x000fca00078e0a1d */
[----:B------:R-:W-:-:S05]  /*04b0*/  SEL R29, R6, R29, !P0 ;  /* 0x0000001d061d7207 */ /* 0x000fca0004000000 */
[----:B------:R-:W-:-:S06]  /*04c0*/  IMAD.WIDE R28, R29, 0x4, R26 ;  /* 0x000000041d1c7825 */ /* 0x000fcc00078e021a */
[----:B------:R1:W0:Y:S01]  /*04d0*/  LDG.E R29, desc[UR14][R28.64] ;  /* 0x0000000e1c1d7981 */ /* 0x000222000c1e1900 */
[----:B------:R-:W2:Y:S01]  /*04e0*/  I2F.RP R10, UR11 ;  /* 0x0000000b000a7d06 */ /* 0x000ea20008209400 */
[----:B------:R-:W-:Y:S01]  /*04f0*/  UMOV UR6, URZ ;  /* 0x000000ff00067c82 */ /* 0x000fe20008000000 */
[----:B------:R-:W-:-:S06]  /*0500*/  IABS R12, R2 ;  /* 0x00000002000c7213 */ /* 0x000fcc0000000000 */
[----:B--2---:R-:W2:Y:S02]  /*0510*/  MUFU.RCP R10, R10 ;  /* 0x0000000a000a7308 */ /* 0x004ea40000001000 */
[----:B--2---:R-:W-:-:S06]  /*0520*/  IADD3 R14, PT, PT, R10, 0xffffffe, RZ ;  /* 0x0ffffffe0a0e7810 */ /* 0x004fcc0007ffe0ff */
[----:B------:R-:W2:Y:S02]  /*0530*/  F2I.FTZ.U32.TRUNC.NTZ R14, R14 ;  /* 0x0000000e000e7305 */ /* 0x000ea4000021f000 */
[----:B--2---:R-:W-:-:S13]  /*0540*/  R2UR UR7, R14 ;  /* 0x000000000e0772ca */ /* 0x004fda00000e0000 */
[----:B------:R-:W-:-:S04]  /*0550*/  UIADD3 UR10, UPT, UPT, URZ, -UR7, URZ ;  /* 0x80000007ff0a7290 */ /* 0x000fc8000fffe0ff */
[----:B------:R-:W-:-:S04]  /*0560*/  UIMAD UR10, UR10, UR11, URZ ;  /* 0x0000000b0a0a72a4 */ /* 0x000fc8000f8e02ff */
[----:B------:R-:W-:-:S03]  /*0570*/  UIMAD.WIDE.U32 UR6, UR7, UR10, UR6 ;  /* 0x0000000a070672a5 */ /* 0x000fc6000f8e0006 */
[----:B------:R-:W-:-:S03]  /*0580*/  UMOV UR10, UR11 ;  /* 0x0000000b000a7c82 */ /* 0x000fc60008000000 */
[----:B------:R-:W-:-:S04]  /*0590*/  IMAD.HI.U32 R10, R12, UR7, RZ ;  /* 0x000000070c0a7c27 */ /* 0x000fc8000f8e00ff */
[----:B------:R-:W-:-:S04]  /*05a0*/  IMAD.MOV R14, RZ, RZ, -R10 ;  /* 0x000000ffff0e7224 */ /* 0x000fc800078e0a0a */
[----:B------:R-:W-:-:S05]  /*05b0*/  IMAD R12, R14, UR11, R12 ;  /* 0x0000000b0e0c7c24 */ /* 0x000fca000f8e020c */
[----:B------:R-:W-:-:S13]  /*05c0*/  ISETP.LT.U32.AND P2, PT, R12, UR10, PT ;  /* 0x0000000a0c007c0c */ /* 0x000fda000bf41070 */
[----:B------:R-:W-:Y:S01]  /*05d0*/  @!P2 VIADD R12, R12, -UR11 ;  /* 0x8000000b0c0cac36 */ /* 0x000fe20008000000 */
[----:B------:R-:W-:-:S04]  /*05e0*/  @!P2 IADD3 R10, PT, PT, R10, 0x1, RZ ;  /* 0x000000010a0aa810 */ /* 0x000fc80007ffe0ff */
[----:B------:R-:W-:Y:S02]  /*05f0*/  ISETP.GE.U32.AND P1, PT, R12, UR10, PT ;  /* 0x0000000a0c007c0c */ /* 0x000fe4000bf26070 */
[----:B------:R-:W-:-:S04]  /*0600*/  LOP3.LUT R12, R2, UR5, RZ, 0x3c, !PT ;  /* 0x00000005020c7c12 */ /* 0x000fc8000f8e3cff */
[----:B------:R-:W-:-:S07]  /*0610*/  ISETP.GE.AND P3, PT, R12, RZ, PT ;  /* 0x000000ff0c00720c */ /* 0x000fce0003f66270 */
[----:B------:R-:W-:-:S06]  /*0620*/  @P1 VIADD R10, R10, 0x1 ;  /* 0x000000010a0a1836 */ /* 0x000fcc0000000000 */
[----:B------:R-:W-:-:S05]  /*0630*/  @!P3 IMAD.MOV R10, RZ, RZ, -R10 ;  /* 0x000000ffff0ab224 */ /* 0x000fca00078e0a0a */
[----:B-1----:R-:W-:Y:S01]  /*0640*/  SEL R28, R6, R10, !P0 ;  /* 0x0000000a061c7207 */ /* 0x002fe20004000000 */
[----:B0-----:R-:W-:-:S04]  /*0650*/  FADD R8, R29, R8 ;  /* 0x000000081d087221 */ /* 0x001fc80000000000 */
[----:B------:R-:W-:Y:S01]  /*0660*/  IMAD.WIDE R28, R28, 0x4, R26 ;  /* 0x000000041c1c7825 */ /* 0x000fe200078e021a */
[----:B------:R0:W-:Y:S05]  /*0670*/  STG.E desc[UR14][R24.64], R8 ;  /* 0x0000000818007986 */ /* 0x0001ea000c10190e */
[----:B------:R1:W0:Y:S01]  /*0680*/  LDG.E R29, desc[UR14][R28.64] ;  /* 0x0000000e1c1d7981 */ /* 0x000222000c1e1900 */
[----:B------:R-:W-:-:S05]  /*0690*/  IABS R12, R3 ;  /* 0x00000003000c7213 */ /* 0x000fca0000000000 */
[----:B------:R-:W-:-:S05]  /*06a0*/  IMAD.HI.U32 R10, R12, UR7, RZ ;  /* 0x000000070c0a7c27 */ /* 0x000fca000f8e00ff */
[----:B------:R-:W-:-:S05]  /*06b0*/  IADD3 R14, PT, PT, -R10, RZ, RZ ;  /* 0x000000ff0a0e7210 */ /* 0x000fca0007ffe1ff */
[----:B------:R-:W-:-:S05]  /*06c0*/  IMAD R12, R14, UR11, R12 ;  /* 0x0000000b0e0c7c24 */ /* 0x000fca000f8e020c */
[----:B------:R-:W-:-:S13]  /*06d0*/  ISETP.LT.U32.AND P2, PT, R12, UR10, PT ;  /* 0x0000000a0c007c0c */ /* 0x000fda000bf41070 */
[----:B------:R-:W-:Y:S02]  /*06e0*/  @!P2 VIADD R12, R12, -UR11 ;  /* 0x8000000b0c0cac36 */ /* 0x000fe40008000000 */
[----:B------:R-:W-:-:S03]  /*06f0*/  @!P2 VIADD R10, R10, 0x1 ;  /* 0x000000010a0aa836 */ /* 0x000fc60000000000 */
[----:B------:R-:W-:Y:S02]  /*0700*/  ISETP.GE.U32.AND P1, PT, R12, UR10, PT ;  /* 0x0000000a0c007c0c */ /* 0x000fe4000bf26070 */
[----:B------:R-:W-:-:S04]  /*0710*/  LOP3.LUT R12, R3, UR5, RZ, 0x3c, !PT ;  /* 0x00000005030c7c12 */ /* 0x000fc8000f8e3cff */
[----:B------:R-:W-:-:S07]  /*0720*/  ISETP.GE.AND P3, PT, R12, RZ, PT ;  /* 0x000000ff0c00720c */ /* 0x000fce0003f66270 */
[----:B------:R-:W-:-:S06]  /*0730*/  @P1 IADD3 R10, PT, PT, R10, 0x1, RZ ;  /* 0x000000010a0a1810 */ /* 0x000fcc0007ffe0ff */
[----:B------:R-:W-:-:S05]  /*0740*/  @!P3 IMAD.MOV R10, RZ, RZ, -R10 ;  /* 0x000000ffff0ab224 */ /* 0x000fca00078e0a0a */
[----:B-1----:R-:W-:Y:S01]  /*0750*/  SEL R28, R6, R10, !P0 ;  /* 0x0000000a061c7207 */ /* 0x002fe20004000000 */
[----:B0-----:R-:W-:-:S04]  /*0760*/  FADD R8, R8, R29 ;  /* 0x0000001d08087221 */ /* 0x001fc80000000000 */
[----:B------:R-:W-:Y:S01]  /*0770*/  IMAD.WIDE R28, R28, 0x4, R26 ;  /* 0x000000041c1c7825 */ /* 0x000fe200078e021a */
[----:B------:R0:W-:Y:S05]  /*0780*/  STG.E desc[UR14][R24.64], R8 ;  /* 0x0000000818007986 */ /* 0x0001ea000c10190e */
[----:B------:R1:W0:Y:S01]  /*0790*/  LDG.E R29, desc[UR14][R28.64] ;  /* 0x0000000e1c1d7981 */ /* 0x000222000c1e1900 */
[----:B------:R-:W-:-:S05]  /*07a0*/  IABS R12, R5 ;  /* 0x00000005000c7213 */ /* 0x000fca0000000000 */
[----:B------:R-:W-:-:S04]  /*07b0*/  IMAD.HI.U32 R10, R12, UR7, RZ ;  /* 0x000000070c0a7c27 */ /* 0x000fc8000f8e00ff */
[----:B------:R-:W-:-:S04]  /*07c0*/  IMAD.MOV R14, RZ, RZ, -R10 ;  /* 0x000000ffff0e7224 */ /* 0x000fc800078e0a0a */
[----:B------:R-:W-:-:S05]  /*07d0*/  IMAD R12, R14, UR11, R12 ;  /* 0x0000000b0e0c7c24 */ /* 0x000fca000f8e020c */
[----:B------:R-:W-:-:S13]  /*07e0*/  ISETP.LT.U32.AND P2, PT, R12, UR10, PT ;  /* 0x0000000a0c007c0c */ /* 0x000fda000bf41070 */
[----:B------:R-:W-:Y:S01]  /*07f0*/  @!P2 IADD3 R12, PT, PT, R12, -UR11, RZ ;  /* 0x8000000b0c0cac10 */ /* 0x000fe2000fffe0ff */
[----:B------:R-:W-:-:S03]  /*0800*/  @!P2 VIADD R10, R10, 0x1 ;  /* 0x000000010a0aa836 */ /* 0x000fc60000000000 */
[----:B------:R-:W-:Y:S02]  /*0810*/  ISETP.GE.U32.AND P1, PT, R12, UR10, PT ;  /* 0x0000000a0c007c0c */ /* 0x000fe4000bf26070 */
[----:B------:R-:W-:-:S04]  /*0820*/  LOP3.LUT R12, R5, UR5, RZ, 0x3c, !PT ;  /* 0x00000005050c7c12 */ /* 0x000fc8000f8e3cff */
[----:B------:R-:W-:-:S07]  /*0830*/  ISETP.GE.AND P3, PT, R12, RZ, PT ;  /* 0x000000ff0c00720c */ /* 0x000fce0003f66270 */
[----:B------:R-:W-:-:S06]  /*0840*/  @P1 VIADD R10, R10, 0x1 ;  /* 0x000000010a0a1836 */ /* 0x000fcc0000000000 */
[----:B------:R-:W-:-:S04]  /*0850*/  @!P3 IADD3 R10, PT, PT, -R10, RZ, RZ ;  /* 0x000000ff0a0ab210 */ /* 0x000fc80007ffe1ff */
        /* <DEDUP_REMOVED lines=191> */
[----:B------:R1:W2:Y:S01]  /*1450*/  LDG.E R29, desc[UR14][R28.64] ;  /* 0x0000000e1c1d7981 */ /* 0x0002a2000c1e1900 */
        /* <DEDUP_REMOVED lines=13> */
[----:B--2---:R-:W-:-:S04]  /*1530*/  FADD R6, R8, R29 ;  /* 0x0000001d08067221 */ /* 0x004fc80000000000 */
[----:B------:R-:W-:Y:S01]  /*1540*/  IMAD.WIDE R28, R28, 0x4, R26 ;  /* 0x000000041c1c7825 */ /* 0x000fe200078e021a */
[----:B------:R1:W-:Y:S05]  /*1550*/  STG.E desc[UR14][R24.64], R6 ;  /* 0x0000000618007986 */ /* 0x0003ea000c10190e */
[----:B------:R-:W0:Y:S01]  /*1560*/  LDG.E R28, desc[UR14][R28.64] ;  /* 0x0000000e1c1c7981 */ /* 0x000e22000c1e1900 */
[----:B------:R-:W-:Y:S01]  /*1570*/  UIADD3 UR9, UPT, UPT, UR9, 0x10, URZ ;  /* 0x0000001009097890 */ /* 0x000fe2000fffe0ff */
[C---:B------:R-:W-:Y:S01]  /*1580*/  IMAD.IADD R2, R4.reuse, 0x1, R2 ;  /* 0x0000000104027824 */ /* 0x040fe200078e0202 */
[C---:B------:R-:W-:Y:S01]  /*1590*/  IADD3 R5, PT, PT, R4.reuse, R5, RZ ;  /* 0x0000000504057210 */ /* 0x040fe20007ffe0ff */
[C---:B------:R-:W-:Y:S01]  /*15a0*/  IMAD.IADD R3, R4.reuse, 0x1, R3 ;  /* 0x0000000104037824 */ /* 0x040fe200078e0203 */
[----:B------:R-:W-:Y:S01]  /*15b0*/  UISETP.NE.AND UP0, UPT, UR9, URZ, UPT ;  /* 0x000000ff0900728c */ /* 0x000fe2000bf05270 */
[C---:B------:R-:W-:Y:S01]  /*15c0*/  IMAD.IADD R7, R4.reuse, 0x1, R7 ;  /* 0x0000000104077824 */ /* 0x040fe200078e0207 */
[C---:B------:R-:W-:Y:S01]  /*15d0*/  IADD3 R11, PT, PT, R4.reuse, R11, RZ ;  /* 0x0000000b040b7210 */ /* 0x040fe20007ffe0ff */
[C---:B------:R-:W-:Y:S01]  /*15e0*/  IMAD.IADD R9, R4.reuse, 0x1, R9 ;  /* 0x0000000104097824 */ /* 0x040fe200078e0209 */
[C---:B------:R-:W-:Y:S01]  /*15f0*/  IADD3 R17, PT, PT, R4.reuse, R17, RZ ;  /* 0x0000001104117210 */ /* 0x040fe20007ffe0ff */
[C---:B------:R-:W-:Y:S01]  /*1600*/  IMAD.IADD R13, R4.reuse, 0x1, R13 ;  /* 0x00000001040d7824 */ /* 0x040fe200078e020d */
[C---:B------:R-:W-:Y:S01]  /*1610*/  IADD3 R23, PT, PT, R4.reuse, R23, RZ ;  /* 0x0000001704177210 */ /* 0x040fe20007ffe0ff */
[C---:B------:R-:W-:Y:S01]  /*1620*/  IMAD.IADD R15, R4.reuse, 0x1, R15 ;  /* 0x00000001040f7824 */ /* 0x040fe200078e020f */
[C---:B------:R-:W-:Y:S01]  /*1630*/  IADD3 R35, PT, PT, R4.reuse, R35, RZ ;  /* 0x0000002304237210 */ /* 0x040fe20007ffe0ff */
[C---:B------:R-:W-:Y:S01]  /*1640*/  IMAD.IADD R19, R4.reuse, 0x1, R19 ;  /* 0x0000000104137824 */ /* 0x040fe200078e0213 */
[----:B------:R-:W-:Y:S01]  /*1650*/  UIADD3 UR4, UPT, UPT, UR4, 0x10, URZ ;  /* 0x0000001004047890 */ /* 0x000fe2000fffe0ff */
[----:B------:R-:W-:-:S02]  /*1660*/  IMAD.IADD R21, R4, 0x1, R21 ;  /* 0x0000000104157824 */ /* 0x000fc400078e0215 */
[C---:B------:R-:W-:Y:S02]  /*1670*/  IMAD.IADD R31, R4.reuse, 0x1, R31 ;  /* 0x00000001041f7824 */ /* 0x040fe400078e021f */
[C---:B------:R-:W-:Y:S02]  /*1680*/  IMAD.IADD R33, R4.reuse, 0x1, R33 ;  /* 0x0000000104217824 */ /* 0x040fe400078e0221 */
[----:B------:R-:W-:Y:S02]  /*1690*/  IMAD.IADD R37, R4, 0x1, R37 ;  /* 0x0000000104257824 */ /* 0x000fe400078e0225 */
[----:B0-----:R-:W-:-:S05]  /*16a0*/  FADD R8, R6, R28 ;  /* 0x0000001c06087221 */ /* 0x001fca0000000000 */
[----:B------:R1:W-:Y:S01]  /*16b0*/  STG.E desc[UR14][R24.64], R8 ;  /* 0x0000000818007986 */ /* 0x0003e2000c10190e */
[----:B------:R-:W-:Y:S05]  /*16c0*/  BRA.U UP0, `(.L_x_3) ;  /* 0xffffffed00307547 */ /* 0x000fea000b83ffff */
[----:B------:R-:W-:-:S12]  /*16d0*/  UIADD3 UR4, UPT, UPT, UR4, 0x1, URZ ;  /* 0x0000000104047890 */ /* 0x000fd8000fffe0ff */
.L_x_2:
[----:B------:R-:W-:-:S04]  /*16e0*/  ULOP3.LUT UR7, UR8, 0xf, URZ, 0xc0, !UPT ;  /* 0x0000000f08077892 */ /* 0x000fc8000f8ec0ff */
[----:B------:R-:W-:-:S09]  /*16f0*/  UISETP.NE.AND UP0, UPT, UR7, URZ, UPT ;  /* 0x000000ff0700728c */ /* 0x000fd2000bf05270 */
[----:B------:R-:W-:Y:S05]  /*1700*/  BRA.U !UP0, `(.L_x_1) ;  /* 0x0000001108907547 */ /* 0x000fea000b800000 */
[----:B------:R-:W-:Y:S02]  /*1710*/  UISETP.GE.U32.AND UP0, UPT, UR7, 0x8, UPT ;  /* 0x000000080700788c */ /* 0x000fe4000bf06070 */
[----:B------:R-:W-:-:S04]  /*1720*/  ULOP3.LUT UR6, UR8, 0x7, URZ, 0xc0, !UPT ;  /* 0x0000000708067892 */ /* 0x000fc8000f8ec0ff */
[----:B------:R-:W-:-:S03]  /*1730*/  UISETP.NE.AND UP1, UPT, UR6, URZ, UPT ;  /* 0x000000ff0600728c */ /* 0x000fc6000bf25270 */
[----:B------:R-:W-:Y:S08]  /*1740*/  BRA.U !UP0, `(.L_x_4) ;  /* 0x0000000908787547 */ /* 0x000ff0000b800000 */
[----:B------:R-:W-:Y:S01]  /*1750*/  IABS R2, UR5 ;  /* 0x0000000500027c13 */ /* 0x000fe20008000000 */
[----:B------:R-:W-:Y:S02]  /*1760*/  IMAD R9, R0, UR4, RZ ;  /* 0x0000000400097c24 */ /* 0x000fe4000f8e02ff */
[----:B------:R-:W-:Y:S01]  /*1770*/  IMAD.MOV.U32 R4, RZ, RZ, RZ ;  /* 0x000000ffff047224 */ /* 0x000fe200078e00ff */
[----:B-1----:R-:W1:Y:S02]  /*1780*/  I2F.RP R6, R2 ;  /* 0x0000000200067306 */ /* 0x002e640000209400 */
[----:B------:R-:W-:-:S06]  /*1790*/  IABS R10, R9 ;  /* 0x00000009000a7213 */ /* 0x000fcc0000000000 */
[----:B-1----:R-:W1:Y:S02]  /*17a0*/  MUFU.RCP R6, R6 ;  /* 0x0000000600067308 */ /* 0x002e640000001000 */
[----:B-1----:R-:W-:-:S06]  /*17b0*/  VIADD R7, R6, 0xffffffe ;  /* 0x0ffffffe06077836 */ /* 0x002fcc0000000000 */
[----:B------:R-:W1:Y:S02]  /*17c0*/  F2I.FTZ.U32.TRUNC.NTZ R5, R7 ;  /* 0x0000000700057305 */ /* 0x000e64000021f000 */
[----:B-1----:R-:W-:-:S05]  /*17d0*/  IADD3 R3, PT, PT, RZ, -R5, RZ ;  /* 0x80000005ff037210 */ /* 0x002fca0007ffe0ff */
[----:B------:R-:W-:-:S04]  /*17e0*/  IMAD R3, R3, R2, RZ ;  /* 0x0000000203037224 */ /* 0x000fc800078e02ff */
[----:B------:R-:W-:-:S04]  /*17f0*/  IMAD.HI.U32 R3, R5, R3, R4 ;  /* 0x0000000305037227 */ /* 0x000fc800078e0004 */
[----:B------:R-:W-:-:S04]  /*1800*/  IMAD.MOV.U32 R5, RZ, RZ, R10 ;  /* 0x000000ffff057224 */ /* 0x000fc800078e000a */
[----:B------:R-:W-:-:S05]  /*1810*/  IMAD.HI.U32 R4, R3, R5, RZ ;  /* 0x0000000503047227 */ /* 0x000fca00078e00ff */
[----:B------:R-:W-:-:S05]  /*1820*/  IADD3 R6, PT, PT, -R4, RZ, RZ ;  /* 0x000000ff04067210 */ /* 0x000fca0007ffe1ff */
[----:B------:R-:W-:-:S05]  /*1830*/  IMAD R5, R2, R6, R5 ;  /* 0x0000000602057224 */ /* 0x000fca00078e0205 */
[----:B------:R-:W-:-:S13]  /*1840*/  ISETP.GT.U32.AND P1, PT, R2, R5, PT ;  /* 0x000000050200720c */ /* 0x000fda0003f24070 */
[----:B------:R-:W-:Y:S02]  /*1850*/  @!P1 IMAD.IADD R5, R5, 0x1, -R2 ;  /* 0x0000000105059824 */ /* 0x000fe400078e0a02 */
[----:B------:R-:W-:-:S03]  /*1860*/  @!P1 VIADD R4, R4, 0x1 ;  /* 0x0000000104049836 */ /* 0x000fc60000000000 */
[----:B------:R-:W-:Y:S02]  /*1870*/  ISETP.GE.U32.AND P0, PT, R5, R2, PT ;  /* 0x000000020500720c */ /* 0x000fe40003f06070 */
        /* <DEDUP_REMOVED lines=9> */
[----:B------:R-:W2:Y:S01]  /*1910*/  LDG.E R7, desc[UR14][R6.64] ;  /* 0x0000000e06077981 */ /* 0x000ea2000c1e1900 */
[----:B------:R-:W-:-:S04]  /*1920*/  IADD3 R13, PT, PT, R0, R9, RZ ;  /* 0x00000009000d7210 */ /* 0x000fc80007ffe0ff */
[----:B------:R-:W-:-:S05]  /*1930*/  IABS R9, R13 ;  /* 0x0000000d00097213 */ /* 0x000fca0000000000 */
[----:B------:R-:W-:-:S04]  /*1940*/  IMAD.HI.U32 R5, R3, R9, RZ ;  /* 0x0000000903057227 */ /* 0x000fc800078e00ff */
[----:B------:R-:W-:-:S04]  /*1950*/  IMAD.MOV R10, RZ, RZ, -R5 ;  /* 0x000000ffff0a7224 */ /* 0x000fc800078e0a05 */
[----:B------:R-:W-:-:S05]  /*1960*/  IMAD R9, R2, R10, R9 ;  /* 0x0000000a02097224 */ /* 0x000fca00078e0209 */
[----:B------:R-:W-:-:S13]  /*1970*/  ISETP.GT.U32.AND P2, PT, R2, R9, PT ;  /* 0x000000090200720c */ /* 0x000fda0003f44070 */
[----:B------:R-:W-:Y:S01]  /*1980*/  @!P2 IMAD.IADD R9, R9, 0x1, -R2 ;  /* 0x000000010909a824 */ /* 0x000fe200078e0a02 */
[----:B------:R-:W-:-:S04]  /*1990*/  @!P2 IADD3 R5, PT, PT, R5, 0x1, RZ ;  /* 0x000000010505a810 */ /* 0x000fc80007ffe0ff */
[----:B------:R-:W-:Y:S02]  /*19a0*/  ISETP.GE.U32.AND P1, PT, R9, R2, PT ;  /* 0x000000020900720c */ /* 0x000fe40003f26070 */
[----:B------:R-:W-:-:S04]  /*19b0*/  LOP3.LUT R9, R13, UR5, RZ, 0x3c, !PT ;  /* 0x000000050d097c12 */ /* 0x000fc8000f8e3cff */
[----:B------:R-:W-:-:S07]  /*19c0*/  ISETP.GE.AND P3, PT, R9, RZ, PT ;  /* 0x000000ff0900720c */ /* 0x000fce0003f66270 */
[----:B------:R-:W-:-:S06]  /*19d0*/  @P1 VIADD R5, R5, 0x1 ;  /* 0x0000000105051836 */ /* 0x000fcc0000000000 */
[----:B------:R-:W-:-:S05]  /*19e0*/  @!P3 IMAD.MOV R5, RZ, RZ, -R5 ;  /* 0x000000ffff05b224 */ /* 0x000fca00078e0a05 */
[----:B------:R-:W-:Y:S01]  /*19f0*/  SEL R5, R4, R5, !P0 ;  /* 0x0000000504057207 */ /* 0x000fe20004000000 */
[----:B--2---:R-:W-:-:S04]  /*1a00*/  FADD R11, R8, R7 ;  /* 0x00000007080b7221 */ /* 0x004fc80000000000 */
[----:B------:R-:W-:Y:S01]  /*1a10*/  IMAD.WIDE R6, R5, 0x4, R26 ;  /* 0x0000000405067825 */ /* 0x000fe200078e021a */
[----:B------:R1:W-:Y:S05]  /*1a20*/  STG.E desc[UR14][R24.64], R11 ;  /* 0x0000000b18007986 */ /* 0x0003ea000c10190e */
[----:B------:R2:W1:Y:S01]  /*1a30*/  LDG.E R6, desc[UR14][R6.64] ;  /* 0x0000000e06067981 */ /* 0x000462000c1e1900 */
[----:B------:R-:W-:-:S04]  /*1a40*/  IADD3 R13, PT, PT, R0, R13, RZ ;  /* 0x0000000d000d7210 */ /* 0x000fc80007ffe0ff */
[----:B------:R-:W-:-:S05]  /*1a50*/  IABS R9, R13 ;  /* 0x0000000d00097213 */ /* 0x000fca0000000000 */
[----:B------:R-:W-:-:S04]  /*1a60*/  IMAD.HI.U32 R5, R3, R9, RZ ;  /* 0x0000000903057227 */ /* 0x000fc800078e00ff */
[----:B0-----:R-:W-:-:S04]  /*1a70*/  IMAD.MOV R8, RZ, RZ, -R5 ;  /* 0x000000ffff087224 */ /* 0x001fc800078e0a05 */
[----:B------:R-:W-:Y:S01]  /*1a80*/  IMAD R9, R2, R8, R9 ;  /* 0x0000000802097224 */ /* 0x000fe200078e0209 */
[----:B------:R-:W-:-:S04]  /*1a90*/  LOP3.LUT R8, R13, UR5, RZ, 0x3c, !PT ;  /* 0x000000050d087c12 */ /* 0x000fc8000f8e3cff */
[----:B------:R-:W-:Y:S02]  /*1aa0*/  ISETP.GT.U32.AND P2, PT, R2, R9, PT ;  /* 0x000000090200720c */ /* 0x000fe40003f44070 */
[----:B------:R-:W-:-:S11]  /*1ab0*/  ISETP.GE.AND P3, PT, R8, RZ, PT ;  /* 0x000000ff0800720c */ /* 0x000fd60003f66270 */
[----:B------:R-:W-:Y:S01]  /*1ac0*/  @!P2 IMAD.IADD R9, R9, 0x1, -R2 ;  /* 0x000000010909a824 */ /* 0x000fe200078e0a02 */
[----:B------:R-:W-:-:S04]  /*1ad0*/  @!P2 IADD3 R5, PT, PT, R5, 0x1, RZ ;  /* 0x000000010505a810 */ /* 0x000fc80007ffe0ff */
[----:B------:R-:W-:-:S13]  /*1ae0*/  ISETP.GE.U32.AND P1, PT, R9, R2, PT ;  /* 0x000000020900720c */ /* 0x000fda0003f26070 */
[----:B------:R-:W-:-:S04]  /*1af0*/  @P1 VIADD R5, R5, 0x1 ;  /* 0x0000000105051836 */ /* 0x000fc80000000000 */
[----:B------:R-:W-:-:S05]  /*1b00*/  @!P3 IMAD.MOV R5, RZ, RZ, -R5 ;  /* 0x000000ffff05b224 */ /* 0x000fca00078e0a05 */
[----:B--2---:R-:W-:Y:S01]  /*1b10*/  SEL R7, R4, R5, !P0 ;  /* 0x0000000504077207 */ /* 0x004fe20004000000 */
[----:B-1----:R-:W-:-:S04]  /*1b20*/  FADD R11, R11, R6 ;  /* 0x000000060b0b7221 */ /* 0x002fc80000000000 */
[----:B------:R-:W-:Y:S01]  /*1b30*/  IMAD.WIDE R6, R7, 0x4, R26 ;  /* 0x0000000407067825 */ /* 0x000fe200078e021a */
[----:B------:R0:W-:Y:S05]  /*1b40*/  STG.E desc[UR14][R24.64], R11 ;  /* 0x0000000b18007986 */ /* 0x0001ea000c10190e */
[----:B------:R1:W0:Y:S01]  /*1b50*/  LDG.E R6, desc[UR14][R6.64] ;  /* 0x0000000e06067981 */ /* 0x000222000c1e1900 */
[----:B------:R-:W-:-:S04]  /*1b60*/  IADD3 R13, PT, PT, R0, R13, RZ ;  /* 0x0000000d000d7210 */ /* 0x000fc80007ffe0ff */
[----:B------:R-:W-:-:S05]  /*1b70*/  IABS R9, R13 ;  /* 0x0000000d00097213 */ /* 0x000fca0000000000 */
[----:B------:R-:W-:-:S04]  /*1b80*/  IMAD.HI.U32 R5, R3, R9, RZ ;  /* 0x0000000903057227 */ /* 0x000fc800078e00ff */
[----:B------:R-:W-:-:S04]  /*1b90*/  IMAD.MOV R8, RZ, RZ, -R5 ;  /* 0x000000ffff087224 */ /* 0x000fc800078e0a05 */
        /* <DEDUP_REMOVED lines=9> */
[----:B-1----:R-:W-:Y:S01]  /*1c30*/  SEL R7, R4, R5, !P0 ;  /* 0x0000000504077207 */ /* 0x002fe20004000000 */
[----:B0-----:R-:W-:-:S04]  /*1c40*/  FADD R11, R11, R6 ;  /* 0x000000060b0b7221 */ /* 0x001fc80000000000 */
        /* <DEDUP_REMOVED lines=56> */
[----:B------:R-:W0:Y:S01]  /*1fd0*/  LDG.E R6, desc[UR14][R6.64] ;  /* 0x0000000e06067981 */ /* 0x000e22000c1e1900 */
[----:B------:R-:W-:-:S04]  /*1fe0*/  IADD3 R5, PT, PT, R0, R13, RZ ;  /* 0x0000000d00057210 */ /* 0x000fc80007ffe0ff */
[----:B------:R-:W-:Y:S02]  /*1ff0*/  IABS R9, R5 ;  /* 0x0000000500097213 */ /* 0x000fe40000000000 */
[----:B------:R-:W-:-:S03]  /*2000*/  LOP3.LUT R5, R5, UR5, RZ, 0x3c, !PT ;  /* 0x0000000505057c12 */ /* 0x000fc6000f8e3cff */
[----:B------:R-:W-:Y:S01]  /*2010*/  IMAD.HI.U32 R3, R3, R9, RZ ;  /* 0x0000000903037227 */ /* 0x000fe200078e00ff */
[----:B------:R-:W-:-:S03]  /*2020*/  ISETP.GE.AND P3, PT, R5, RZ, PT ;  /* 0x000000ff0500720c */ /* 0x000fc60003f66270 */
[----:B------:R-:W-:-:S04]  /*2030*/  IMAD.MOV R8, RZ, RZ, -R3 ;  /* 0x000000ffff087224 */ /* 0x000fc800078e0a03 */
[----:B------:R-:W-:-:S05]  /*2040*/  IMAD R9, R2, R8, R9 ;  /* 0x0000000802097224 */ /* 0x000fca00078e0209 */
[----:B------:R-:W-:-:S13]  /*2050*/  ISETP.GT.U32.AND P2, PT, R2, R9, PT ;  /* 0x000000090200720c */ /* 0x000fda0003f44070 */
[----:B------:R-:W-:Y:S01]  /*2060*/  @!P2 IMAD.IADD R9, R9, 0x1, -R2 ;  /* 0x000000010909a824 */ /* 0x000fe200078e0a02 */
[----:B------:R-:W-:-:S04]  /*2070*/  @!P2 IADD3 R3, PT, PT, R3, 0x1, RZ ;  /* 0x000000010303a810 */ /* 0x000fc80007ffe0ff */
[----:B------:R-:W-:-:S13]  /*2080*/  ISETP.GE.U32.AND P1, PT, R9, R2, PT ;  /* 0x000000020900720c */ /* 0x000fda0003f26070 */
[----:B------:R-:W-:-:S04]  /*2090*/  @P1 VIADD R3, R3, 0x1 ;  /* 0x0000000103031836 */ /* 0x000fc80000000000 */
[----:B------:R-:W-:-:S05]  /*20a0*/  @!P3 IMAD.MOV R3, RZ, RZ, -R3 ;  /* 0x000000ffff03b224 */ /* 0x000fca00078e0a03 */
[----:B------:R-:W-:-:S05]  /*20b0*/  SEL R3, R4, R3, !P0 ;  /* 0x0000000304037207 */ /* 0x000fca0004000000 */
[----:B------:R-:W-:-:S04]  /*20c0*/  IMAD.WIDE R2, R3, 0x4, R26 ;  /* 0x0000000403027825 */ /* 0x000fc800078e021a */
[----:B0-----:R-:W-:-:S05]  /*20d0*/  FADD R11, R11, R6 ;  /* 0x000000060b0b7221 */ /* 0x001fca0000000000 */
[----:B------:R2:W-:Y:S04]  /*20e0*/  STG.E desc[UR14][R24.64], R11 ;  /* 0x0000000b18007986 */ /* 0x0005e8000c10190e */
[----:B------:R-:W3:Y:S01]  /*20f0*/  LDG.E R2, desc[UR14][R2.64] ;  /* 0x0000000e02027981 */ /* 0x000ee2000c1e1900 */
[----:B------:R-:W-:Y:S01]  /*2100*/  UIADD3 UR4, UPT, UPT, UR4, 0x8, URZ ;  /* 0x0000000804047890 */ /* 0x000fe2000fffe0ff */
[----:B---3--:R-:W-:-:S05]  /*2110*/  FADD R8, R11, R2 ;  /* 0x000000020b087221 */ /* 0x008fca0000000000 */
[----:B------:R2:W-:Y:S06]  /*2120*/  STG.E desc[UR14][R24.64], R8 ;  /* 0x0000000818007986 */ /* 0x0005ec000c10190e */
.L_x_4:
        /* <DEDUP_REMOVED lines=8> */
[----:B------:R-:W3:Y:S02]  /*21b0*/  I2F.RP R3, R2 ;  /* 0x0000000200037306 */ /* 0x000ee40000209400 */
[----:B-1----:R-:W-:-:S06]  /*21c0*/  IABS R6, R13 ;  /* 0x0000000d00067213 */ /* 0x002fcc0000000000 */
[----:B---3--:R-:W1:Y:S02]  /*21d0*/  MUFU.RCP R3, R3 ;  /* 0x0000000300037308 */ /* 0x008e640000001000 */
[----:B-1----:R-:W-:-:S06]  /*21e0*/  IADD3 R7, PT, PT, R3, 0xffffffe, RZ ;  /* 0x0ffffffe03077810 */ /* 0x002fcc0007ffe0ff */
[----:B------:R-:W1:Y:S02]  /*21f0*/  F2I.FTZ.U32.TRUNC.NTZ R5, R7 ;  /* 0x0000000700057305 */ /* 0x000e64000021f000 */
[----:B-1----:R-:W-:-:S04]  /*2200*/  IMAD.MOV R9, RZ, RZ, -R5 ;  /* 0x000000ffff097224 */ /* 0x002fc800078e0a05 */
[----:B------:R-:W-:-:S04]  /*2210*/  IMAD R9, R9, R2, RZ ;  /* 0x0000000209097224 */ /* 0x000fc800078e02ff */
[----:B------:R-:W-:Y:S01]  /*2220*/  IMAD.HI.U32 R4, R5, R9, R4 ;  /* 0x0000000905047227 */ /* 0x000fe200078e0004 */
[----:B------:R-:W-:-:S05]  /*2230*/  MOV R5, R6 ;  /* 0x0000000600057202 */ /* 0x000fca0000000f00 */
        /* <DEDUP_REMOVED lines=9> */
[----:B------:R-:W-:Y:S01]  /*22d0*/  @P0 VIADD R3, R3, 0x1 ;  /* 0x0000000103030836 */ /* 0x000fe20000000000 */
[----:B------:R-:W-:-:S03]  /*22e0*/  ISETP.NE.AND P0, PT, RZ, UR5, PT ;  /* 0x00000005ff007c0c */ /* 0x000fc6000bf05270 */
[----:B------:R-:W-:Y:S01]  /*22f0*/  IMAD.MOV.U32 R6, RZ, RZ, R3 ;  /* 0x000000ffff067224 */ /* 0x000fe200078e0003 */
[----:B------:R-:W-:-:S04]  /*2300*/  LOP3.LUT R3, RZ, UR5, RZ, 0x33, !PT ;  /* 0x00000005ff037c12 */ /* 0x000fc8000f8e33ff */
[----:B------:R-:W-:-:S04]  /*2310*/  @!P2 IADD3 R6, PT, PT, -R6, RZ, RZ ;  /* 0x000000ff0606a210 */ /* 0x000fc80007ffe1ff */
[----:B------:R-:W-:-:S05]  /*2320*/  SEL R7, R3, R6, !P0 ;  /* 0x0000000603077207 */ /* 0x000fca0004000000 */
[----:B------:R-:W-:-:S06]  /*2330*/  IMAD.WIDE R6, R7, 0x4, R26 ;  /* 0x0000000407067825 */ /* 0x000fcc00078e021a */
[----:B------:R-:W2:Y:S01]  /*2340*/  LDG.E R7, desc[UR14][R6.64] ;  /* 0x0000000e06077981 */ /* 0x000ea2000c1e1900 */
[----:B------:R-:W-:-:S05]  /*2350*/  IMAD.IADD R13, R0, 0x1, R13 ;  /* 0x00000001000d7824 */ /* 0x000fca00078e020d */
[----:B------:R-:W-:-:S05]  /*2360*/  IABS R9, R13 ;  /* 0x0000000d00097213 */ /* 0x000fca0000000000 */
[----:B------:R-:W-:-:S04]  /*2370*/  IMAD.HI.U32 R5, R4, R9, RZ ;  /* 0x0000000904057227 */ /* 0x000fc800078e00ff */
[----:B------:R-:W-:-:S04]  /*2380*/  IMAD.MOV R10, RZ, RZ, -R5 ;  /* 0x000000ffff0a7224 */ /* 0x000fc800078e0a05 */
[----:B------:R-:W-:-:S05]  /*2390*/  IMAD R9, R2, R10, R9 ;  /* 0x0000000a02097224 */ /* 0x000fca00078e0209 */
[----:B------:R-:W-:-:S13]  /*23a0*/  ISETP.GT.U32.AND P2, PT, R2, R9, PT ;  /* 0x000000090200720c */ /* 0x000fda0003f44070 */
[----:B------:R-:W-:Y:S01]  /*23b0*/  @!P2 IADD3 R9, PT, PT, R9, -R2, RZ ;  /* 0x800000020909a210 */ /* 0x000fe20007ffe0ff */
[----:B------:R-:W-:-:S03]  /*23c0*/  @!P2 VIADD R5, R5, 0x1 ;  /* 0x000000010505a836 */ /* 0x000fc60000000000 */
[----:B------:R-:W-:Y:S02]  /*23d0*/  ISETP.GE.U32.AND P1, PT, R9, R2, PT ;  /* 0x000000020900720c */ /* 0x000fe40003f26070 */
[----:B------:R-:W-:-:S04]  /*23e0*/  LOP3.LUT R9, R13, UR5, RZ, 0x3c, !PT ;  /* 0x000000050d097c12 */ /* 0x000fc8000f8e3cff */
[----:B------:R-:W-:-:S07]  /*23f0*/  ISETP.GE.AND P3, PT, R9, RZ, PT ;  /* 0x000000ff0900720c */ /* 0x000fce0003f66270 */
[----:B------:R-:W-:-:S06]  /*2400*/  @P1 VIADD R5, R5, 0x1 ;  /* 0x0000000105051836 */ /* 0x000fcc0000000000 */
[----:B------:R-:W-:-:S04]  /*2410*/  @!P3 IADD3 R5, PT, PT, -R5, RZ, RZ ;  /* 0x000000ff0505b210 */ /* 0x000fc80007ffe1ff */
[----:B------:R-:W-:Y:S01]  /*2420*/  SEL R5, R3, R5, !P0 ;  /* 0x0000000503057207 */ /* 0x000fe20004000000 */
[----:B--2---:R-:W-:-:S04]  /*2430*/  FADD R11, R8, R7 ;  /* 0x00000007080b7221 */ /* 0x004fc80000000000 */
[----:B------:R-:W-:Y:S01]  /*2440*/  IMAD.WIDE R6, R5, 0x4, R26 ;  /* 0x0000000405067825 */ /* 0x000fe200078e021a */
[----:B------:R1:W-:Y:S05]  /*2450*/  STG.E desc[UR14][R24.64], R11 ;  /* 0x0000000b18007986 */ /* 0x0003ea000c10190e */
[----:B------:R2:W1:Y:S01]  /*2460*/  LDG.E R6, desc[UR14][R6.64] ;  /* 0x0000000e06067981 */ /* 0x000462000c1e1900 */
[----:B------:R-:W-:-:S05]  /*2470*/  IMAD.IADD R13, R0, 0x1, R13 ;  /* 0x00000001000d7824 */ /* 0x000fca00078e020d */
[----:B------:R-:W-:-:S05]  /*2480*/  IABS R9, R13 ;  /* 0x0000000d00097213 */ /* 0x000fca0000000000 */
[----:B------:R-:W-:-:S04]  /*2490*/  IMAD.HI.U32 R5, R4, R9, RZ ;  /* 0x0000000904057227 */ /* 0x000fc800078e00ff */
[----:B0-----:R-:W-:-:S04]  /*24a0*/  IMAD.MOV R8, RZ, RZ, -R5 ;  /* 0x000000ffff087224 */ /* 0x001fc800078e0a05 */
[----:B------:R-:W-:Y:S01]  /*24b0*/  IMAD R9, R2, R8, R9 ;  /* 0x0000000802097224 */ /* 0x000fe200078e0209 */
[----:B------:R-:W-:-:S04]  /*24c0*/  LOP3.LUT R8, R13, UR5, RZ, 0x3c, !PT ;  /* 0x000000050d087c12 */ /* 0x000fc8000f8e3cff */
[----:B------:R-:W-:Y:S02]  /*24d0*/  ISETP.GT.U32.AND P2, PT, R2, R9, PT ;  /* 0x000000090200720c */ /* 0x000fe40003f44070 */
[----:B------:R-:W-:-:S11]  /*24e0*/  ISETP.GE.AND P3, PT, R8, RZ, PT ;  /* 0x000000ff0800720c */ /* 0x000fd60003f66270 */
[----:B------:R-:W-:Y:S01]  /*24f0*/  @!P2 IADD3 R9, PT, PT, R9, -R2, RZ ;  /* 0x800000020909a210 */ /* 0x000fe20007ffe0ff */
[----:B------:R-:W-:-:S03]  /*2500*/  @!P2 VIADD R5, R5, 0x1 ;  /* 0x000000010505a836 */ /* 0x000fc60000000000 */
[----:B------:R-:W-:-:S13]  /*2510*/  ISETP.GE.U32.AND P1, PT, R9, R2, PT ;  /* 0x000000020900720c */ /* 0x000fda0003f26070 */
[----:B------:R-:W-:-:S05]  /*2520*/  @P1 VIADD R5, R5, 0x1 ;  /* 0x0000000105051836 */ /* 0x000fca0000000000 */
[----:B------:R-:W-:-:S04]  /*2530*/  @!P3 IADD3 R5, PT, PT, -R5, RZ, RZ ;  /* 0x000000ff0505b210 */ /* 0x000fc80007ffe1ff */
[----:B--2---:R-:W-:Y:S01]  /*2540*/  SEL R7, R3, R5, !P0 ;  /* 0x0000000503077207 */ /* 0x004fe20004000000 */
[----:B-1----:R-:W-:-:S04]  /*2550*/  FADD R11, R11, R6 ;  /* 0x000000060b0b7221 */ /* 0x002fc80000000000 */
[----:B------:R-:W-:Y:S01]  /*2560*/  IMAD.WIDE R6, R7, 0x4, R26 ;  /* 0x0000000407067825 */ /* 0x000fe200078e021a */
[----:B------:R0:W-:Y:S05]  /*2570*/  STG.E desc[UR14][R24.64], R11 ;  /* 0x0000000b18007986 */ /* 0x0001ea000c10190e */
[----:B------:R-:W0:Y:S01]  /*2580*/  LDG.E R6, desc[UR14][R6.64] ;  /* 0x0000000e06067981 */ /* 0x000e22000c1e1900 */
[----:B------:R-:W-:-:S05]  /*2590*/  IMAD.IADD R5, R0, 0x1, R13 ;  /* 0x0000000100057824 */ /* 0x000fca00078e020d */
[----:B------:R-:W-:Y:S02]  /*25a0*/  IABS R9, R5 ;  /* 0x0000000500097213 */ /* 0x000fe40000000000 */
[----:B------:R-:W-:-:S03]  /*25b0*/  LOP3.LUT R5, R5, UR5, RZ, 0x3c, !PT ;  /* 0x0000000505057c12 */ /* 0x000fc6000f8e3cff */
[----:B------:R-:W-:Y:S01]  /*25c0*/  IMAD.HI.U32 R4, R4, R9, RZ ;  /* 0x0000000904047227 */ /* 0x000fe200078e00ff */
[----:B------:R-:W-:-:S03]  /*25d0*/  ISETP.GE.AND P3, PT, R5, RZ, PT ;  /* 0x000000ff0500720c */ /* 0x000fc60003f66270 */
[----:B------:R-:W-:-:S04]  /*25e0*/  IMAD.MOV R8, RZ, RZ, -R4 ;  /* 0x000000ffff087224 */ /* 0x000fc800078e0a04 */
[----:B------:R-:W-:-:S05]  /*25f0*/  IMAD R9, R2, R8, R9 ;  /* 0x0000000802097224 */ /* 0x000fca00078e0209 */
[----:B------:R-:W-:-:S13]  /*2600*/  ISETP.GT.U32.AND P2, PT, R2, R9, PT ;  /* 0x000000090200720c */ /* 0x000fda0003f44070 */
[----:B------:R-:W-:Y:S01]  /*2610*/  @!P2 IADD3 R9, PT, PT, R9, -R2, RZ ;  /* 0x800000020909a210 */ /* 0x000fe20007ffe0ff */
[----:B------:R-:W-:-:S03]  /*2620*/  @!P2 VIADD R4, R4, 0x1 ;  /* 0x000000010404a836 */ /* 0x000fc60000000000 */
[----:B------:R-:W-:-:S13]  /*2630*/  ISETP.GE.U32.AND P1, PT, R9, R2, PT ;  /* 0x000000020900720c */ /* 0x000fda0003f26070 */
[----:B------:R-:W-:-:S05]  /*2640*/  @P1 VIADD R4, R4, 0x1 ;  /* 0x0000000104041836 */ /* 0x000fca0000000000 */
[----:B------:R-:W-:-:S04]  /*2650*/  @!P3 IADD3 R4, PT, PT, -R4, RZ, RZ ;  /* 0x000000ff0404b210 */ /* 0x000fc80007ffe1ff */
[----:B------:R-:W-:-:S05]  /*2660*/  SEL R3, R3, R4, !P0 ;  /* 0x0000000403037207 */ /* 0x000fca0004000000 */
[----:B------:R-:W-:-:S04]  /*2670*/  IMAD.WIDE R26, R3, 0x4, R26 ;  /* 0x00000004031a7825 */ /* 0x000fc800078e021a */
[----:B0-----:R-:W-:-:S05]  /*2680*/  FADD R11, R11, R6 ;  /* 0x000000060b0b7221 */ /* 0x001fca0000000000 */
[----:B------:R3:W-:Y:S04]  /*2690*/  STG.E desc[UR14][R24.64], R11 ;  /* 0x0000000b18007986 */ /* 0x0007e8000c10190e */
[----:B------:R-:W2:Y:S01]  /*26a0*/  LDG.E R26, desc[UR14][R26.64] ;  /* 0x0000000e1a1a7981 */ /* 0x000ea2000c1e1900 */
[----:B------:R-:W-:Y:S01]  /*26b0*/  UIADD3 UR4, UPT, UPT, UR4, 0x4, URZ ;  /* 0x0000000404047890 */ /* 0x000fe2000fffe0ff */
[----:B--2---:R-:W-:-:S05]  /*26c0*/  FADD R8, R11, R26 ;  /* 0x0000001a0b087221 */ /* 0x004fca0000000000 */
[----:B------:R3:W-:Y:S06]  /*26d0*/  STG.E desc[UR14][R24.64], R8 ;  /* 0x0000000818007986 */ /* 0x0007ec000c10190e */
.L_x_5:
[----:B------:R-:W-:Y:S05]  /*26e0*/  BRA.U !UP1, `(.L_x_1) ;  /* 0x0000000109987547 */ /* 0x000fea000b800000 */
[----:B------:R-:W-:Y:S01]  /*26f0*/  IABS R10, UR5 ;  /* 0x00000005000a7c13 */ /* 0x000fe20008000000 */
[----:B------:R-:W4:Y:S01]  /*2700*/  LDC.64 R2, c[0x0][0x380] ;  /* 0x0000e000ff027b82 */ /* 0x000f220000000a00 */
[----:B------:R-:W-:Y:S01]  /*2710*/  ISETP.NE.AND P3, PT, RZ, UR5, PT ;  /* 0x00000005ff007c0c */ /* 0x000fe2000bf65270 */
[----:B------:R-:W0:Y:S01]  /*2720*/  LDCU UR6, c[0x0][0x398] ;  /* 0x00007300ff0677ac */ /* 0x000e220008000800 */
[----:B-1----:R-:W1:Y:S01]  /*2730*/  I2F.RP R6, R10 ;  /* 0x0000000a00067306 */ /* 0x002e620000209400 */
[----:B------:R-:W-:Y:S01]  /*2740*/  LOP3.LUT R9, RZ, UR5, RZ, 0x33, !PT ;  /* 0x00000005ff097c12 */ /* 0x000fe2000f8e33ff */
[----:B------:R-:W-:-:S06]  /*2750*/  UIADD3 UR8, UPT, UPT, -UR8, URZ, URZ ;  /* 0x000000ff08087290 */ /* 0x000fcc000fffe1ff */
[----:B-1----:R-:W1:Y:S02]  /*2760*/  MUFU.RCP R6, R6 ;  /* 0x0000000600067308 */ /* 0x002e640000001000 */
[----:B-1----:R-:W-:-:S06]  /*2770*/  VIADD R4, R6, 0xffffffe ;  /* 0x0ffffffe06047836 */ /* 0x002fcc0000000000 */
[----:B------:R1:W5:Y:S02]  /*2780*/  F2I.FTZ.U32.TRUNC.NTZ R5, R4 ;  /* 0x0000000400057305 */ /* 0x000364000021f000 */
[----:B-1----:R-:W-:Y:S02]  /*2790*/  HFMA2 R4, -RZ, RZ, 0, 0 ;  /* 0x00000000ff047431 */ /* 0x002fe400000001ff */
[----:B-----5:R-:W-:-:S04]  /*27a0*/  IMAD.MOV R7, RZ, RZ, -R5 ;  /* 0x000000ffff077224 */ /* 0x020fc800078e0a05 */
[----:B------:R-:W-:-:S04]  /*27b0*/  IMAD R7, R7, R10, RZ ;  /* 0x0000000a07077224 */ /* 0x000fc800078e02ff */
[----:B------:R-:W-:-:S04]  /*27c0*/  IMAD.HI.U32 R12, R5, R7, R4 ;  /* 0x00000007050c7227 */ /* 0x000fc800078e0004 */
[----:B0---4-:R-:W-:-:S07]  /*27d0*/  IMAD R7, R0, UR4, RZ ;  /* 0x0000000400077c24 */ /* 0x011fce000f8e02ff */
.L_x_6:
[----:B------:R-:W-:Y:S01]  /*27e0*/  IABS R5, R7 ;  /* 0x0000000700057213 */ /* 0x000fe20000000000 */
[----:B------:R-:W-:Y:S02]  /*27f0*/  UMOV UR5, UR6 ;  /* 0x0000000600057c82 */ /* 0x000fe40008000000 */
[----:B------:R-:W-:Y:S02]  /*2800*/  IABS R14, UR5 ;  /* 0x00000005000e7c13 */ /* 0x000fe40008000000 */
        /* <DEDUP_REMOVED lines=11> */
[----:B------:R-:W-:-:S05]  /*28c0*/  SEL R5, R9, R4, !P3 ;  /* 0x0000000409057207 */ /* 0x000fca0005800000 */
[----:B------:R-:W-:-:S06]  /*28d0*/  IMAD.WIDE R4, R5, 0x4, R2 ;  /* 0x0000000405047825 */ /* 0x000fcc00078e0202 */
[----:B------:R-:W2:Y:S01]  /*28e0*/  LDG.E R5, desc[UR14][R4.64] ;  /* 0x0000000e04057981 */ /* 0x000ea2000c1e1900 */
[----:B------:R-:W-:Y:S01]  /*28f0*/  UIADD3 UR8, UPT, UPT, UR8, 0x1, URZ ;  /* 0x0000000108087890 */ /* 0x000fe2000fffe0ff */
[----:B------:R-:W-:-:S03]  /*2900*/  IADD3 R7, PT, PT, R0, R7, RZ ;  /* 0x0000000700077210 */ /* 0x000fc60007ffe0ff */
[----:B------:R-:W-:Y:S01]  /*2910*/  UISETP.NE.AND UP0, UPT, UR8, URZ, UPT ;  /* 0x000000ff0800728c */ /* 0x000fe2000bf05270 */
[----:B--234-:R-:W-:-:S05]  /*2920*/  FADD R8, R5, R8 ;  /* 0x0000000805087221 */ /* 0x01cfca0000000000 */
[----:B------:R4:W-:Y:S03]  /*2930*/  STG.E desc[UR14][R24.64], R8 ;  /* 0x0000000818007986 */ /* 0x0009e6000c10190e */
[----:B------:R-:W-:Y:S05]  /*2940*/  BRA.U UP0, `(.L_x_6) ;  /* 0xfffffffd00a47547 */ /* 0x000fea000b83ffff */
.L_x_1:
[----:B------:R-:W-:-:S04]  /*2950*/  I2FP.F32.S32 R0, UR5 ;  /* 0x0000000500007c45 */ /* 0x000fc80008201400 */
[----:B------:R0:W0:Y:S01]  /*2960*/  MUFU.RSQ R3, R0 ;  /* 0x0000000000037308 */ /* 0x0000220000001400 */
[----:B------:R-:W-:-:S05]  /*2970*/  VIADD R2, R0, 0xf3000000 ;  /* 0xf300000000027836 */ /* 0x000fca0000000000 */
[----:B------:R-:W-:-:S13]  /*2980*/  ISETP.GT.U32.AND P0, PT, R2, 0x727fffff, PT ;  /* 0x727fffff0200780c */ /* 0x000fda0003f04070 */
[----:B0-----:R-:W-:Y:S05]  /*2990*/  @!P0 BRA `(.L_x_7) ;  /* 0x0000000000108947 */ /* 0x001fea0003800000 */
[----:B------:R-:W-:-:S07]  /*29a0*/  MOV R4, 0x29c0 ;  /* 0x000029c000047802 */ /* 0x000fce0000000f00 */
[----:B-1234-:R-:W-:Y:S05]  /*29b0*/  CALL.REL.NOINC `($__internal_0_$__cuda_sm20_sqrt_rn_f32_slowpath) ;  /* 0x0000000000547944 */ /* 0x01efea0003c00000 */
[----:B------:R-:W-:Y:S01]  /*29c0*/  IMAD.MOV.U32 R3, RZ, RZ, R0 ;  /* 0x000000ffff037224 */ /* 0x000fe200078e0000 */
[----:B------:R-:W-:Y:S06]  /*29d0*/  BRA `(.L_x_8) ;  /* 0x0000000000107947 */ /* 0x000fec0003800000 */
.L_x_7:
[----:B------:R-:W-:Y:S01]  /*29e0*/  FMUL.FTZ R5, R0, R3 ;  /* 0x0000000300057220 */ /* 0x000fe20000410000 */
[----:B------:R-:W-:-:S03]  /*29f0*/  FMUL.FTZ R3, R3, 0.5 ;  /* 0x3f00000003037820 */ /* 0x000fc60000410000 */
[----:B------:R-:W-:-:S04]  /*2a00*/  FFMA R0, -R5, R5, R0 ;  /* 0x0000000505007223 */ /* 0x000fc80000000100 */
[----:B------:R-:W-:-:S07]  /*2a10*/  FFMA R3, R0, R3, R5 ;  /* 0x0000000300037223 */ /* 0x000fce0000000005 */
.L_x_8:
[----:B------:R-:W0:Y:S01]  /*2a20*/  MUFU.RCP R0, R3 ;  /* 0x0000000300007308 */ /* 0x000e220000001000 */
[----:B------:R-:W-:Y:S07]  /*2a30*/  BSSY.RECONVERGENT B0, `(.L_x_9) ;  /* 0x000000b000007945 */ /* 0x000fee0003800200 */
[----:B------:R-:W5:Y:S01]  /*2a40*/  FCHK P0, R8, R3 ;  /* 0x0000000308007302 */ /* 0x000f620000000000 */
[----:B0-----:R-:W-:-:S04]  /*2a50*/  FFMA R5, R0, -R3, 1 ;  /* 0x3f80000000057423 */ /* 0x001fc80000000803 */
[----:B------:R-:W-:-:S04]  /*2a60*/  FFMA R0, R0, R5, R0 ;  /* 0x0000000500007223 */ /* 0x000fc80000000000 */
[----:B------:R-:W-:-:S04]  /*2a70*/  FFMA R5, R0, R8, RZ ;  /* 0x0000000800057223 */ /* 0x000fc800000000ff */
[----:B------:R-:W-:-:S04]  /*2a80*/  FFMA R2, R5, -R3, R8 ;  /* 0x8000000305027223 */ /* 0x000fc80000000008 */
[----:B------:R-:W-:Y:S01]  /*2a90*/  FFMA R5, R0, R2, R5 ;  /* 0x0000000200057223 */ /* 0x000fe20000000005 */
[----:B-----5:R-:W-:Y:S06]  /*2aa0*/  @!P0 BRA `(.L_x_10) ;  /* 0x00000000000c8947 */ /* 0x020fec0003800000 */
[----:B------:R-:W-:Y:S02]  /*2ab0*/  MOV R0, R8 ;  /* 0x0000000800007202 */ /* 0x000fe40000000f00 */
[----:B------:R-:W-:-:S07]  /*2ac0*/  MOV R2, 0x2ae0 ;  /* 0x00002ae000027802 */ /* 0x000fce0000000f00 */
[----:B-1234-:R-:W-:Y:S05]  /*2ad0*/  CALL.REL.NOINC `($__internal_1_$__cuda_sm3x_div_rn_noftz_f32_slowpath) ;  /* 0x00000000006c7944 */ /* 0x01efea0003c00000 */
.L_x_10:
[----:B------:R-:W-:Y:S05]  /*2ae0*/  BSYNC.RECONVERGENT B0 ;  /* 0x0000000000007941 */ /* 0x000fea0003800200 */
.L_x_9:
[----:B------:R-:W-:Y:S01]  /*2af0*/  STG.E desc[UR14][R24.64], R5 ;  /* 0x0000000518007986 */ /* 0x000fe2000c10190e */
[----:B------:R-:W-:Y:S05]  /*2b00*/  EXIT ;  /* 0x000000000000794d */ /* 0x000fea0003800000 */
        .weak           $__internal_0_$__cuda_sm20_sqrt_rn_f32_slowpath
        .type           $__internal_0_$__cuda_sm20_sqrt_rn_f32_slowpath,@function
        .size           $__internal_0_$__cuda_sm20_sqrt_rn_f32_slowpath,($__internal_1_$__cuda_sm3x_div_rn_noftz_f32_slowpath - $__internal_0_$__cuda_sm20_sqrt_rn_f32_slowpath)
$__internal_0_$__cuda_sm20_sqrt_rn_f32_slowpath:
[----:B------:R-:W-:-:S13]  /*2b10*/  LOP3.LUT P0, RZ, R0, 0x7fffffff, RZ, 0xc0, !PT ;  /* 0x7fffffff00ff7812 */ /* 0x000fda000780c0ff */
[----:B------:R-:W-:Y:S01]  /*2b20*/  @!P0 IMAD.MOV.U32 R2, RZ, RZ, R0 ;  /* 0x000000ffff028224 */ /* 0x000fe200078e0000 */
[----:B------:R-:W-:Y:S06]  /*2b30*/  @!P0 BRA `(.L_x_11) ;  /* 0x0000000000448947 */ /* 0x000fec0003800000 */
[----:B------:R-:W-:-:S13]  /*2b40*/  FSETP.GEU.FTZ.AND P0, PT, R0, RZ, PT ;  /* 0x000000ff0000720b */ /* 0x000fda0003f1e000 */
[----:B------:R-:W-:Y:S01]  /*2b50*/  @!P0 IMAD.MOV.U32 R2, RZ, RZ, 0x7fffffff ;  /* 0x7fffffffff028424 */ /* 0x000fe200078e00ff */
[----:B------:R-:W-:Y:S06]  /*2b60*/  @!P0 BRA `(.L_x_11) ;  /* 0x0000000000388947 */ /* 0x000fec0003800000 */
[----:B------:R-:W-:-:S13]  /*2b70*/  FSETP.GTU.FTZ.AND P0, PT, |R0|, +INF , PT ;  /* 0x7f8000000000780b */ /* 0x000fda0003f1c200 */
[----:B------:R-:W-:Y:S01]  /*2b80*/  @P0 FADD.FTZ R2, R0, 1 ;  /* 0x3f80000000020421 */ /* 0x000fe20000010000 */
[----:B------:R-:W-:Y:S06]  /*2b90*/  @P0 BRA `(.L_x_11) ;  /* 0x00000000002c0947 */ /* 0x000fec0003800000 */
[----:B------:R-:W-:-:S13]  /*2ba0*/  FSETP.NEU.FTZ.AND P0, PT, |R0|, +INF , PT ;  /* 0x7f8000000000780b */ /* 0x000fda0003f1d200 */
[----:B------:R-:W-:Y:S01]  /*2bb0*/  @!P0 MOV R2, R0 ;  /* 0x0000000000028202 */ /* 0x000fe20000000f00 */
[----:B------:R-:W-:Y:S06]  /*2bc0*/  @!P0 BRA `(.L_x_11) ;  /* 0x0000000000208947 */ /* 0x000fec0003800000 */
[----:B------:R-:W-:-:S04]  /*2bd0*/  FFMA R0, R0, 1.84467440737095516160e+19, RZ ;  /* 0x5f80000000007823 */ /* 0x000fc800000000ff */
[----:B------:R-:W0:Y:S02]  /*2be0*/  MUFU.RSQ R3, R0 ;  /* 0x0000000000037308 */ /* 0x000e240000001400 */
[----:B0-----:R-:W-:Y:S01]  /*2bf0*/  FMUL.FTZ R5, R0, R3 ;  /* 0x0000000300057220 */ /* 0x001fe20000410000 */
[----:B------:R-:W-:-:S03]  /*2c00*/  FMUL.FTZ R3, R3, 0.5 ;  /* 0x3f00000003037820 */ /* 0x000fc60000410000 */
[----:B------:R-:W-:-:S04]  /*2c10*/  FADD.FTZ R2, -R5, -RZ ;  /* 0x800000ff05027221 */ /* 0x000fc80000010100 */
[----:B------:R-:W-:-:S04]  /*2c20*/  FFMA R2, R5, R2, R0 ;  /* 0x0000000205027223 */ /* 0x000fc80000000000 */
[----:B------:R-:W-:-:S04]  /*2c30*/  FFMA R2, R2, R3, R5 ;  /* 0x0000000302027223 */ /* 0x000fc80000000005 */
[----:B------:R-:W-:-:S07]  /*2c40*/  FMUL.FTZ R2, R2, 2.3283064365386962891e-10 ;  /* 0x2f80000002027820 */ /* 0x000fce0000410000 */
.L_x_11:
[----:B------:R-:W-:Y:S02]  /*2c50*/  HFMA2 R3, -RZ, RZ, 0, 0 ;  /* 0x00000000ff037431 */ /* 0x000fe400000001ff */
[----:B------:R-:W-:Y:S02]  /*2c60*/  IMAD.MOV.U32 R0, RZ, RZ, R2 ;  /* 0x000000ffff007224 */ /* 0x000fe400078e0002 */
[----:B------:R-:W-:-:S04]  /*2c70*/  IMAD.MOV.U32 R2, RZ, RZ, R4 ;  /* 0x000000ffff027224 */ /* 0x000fc800078e0004 */
[----:B------:R-:W-:Y:S05]  /*2c80*/  RET.REL.NODEC R2 `(_Z19harmonicSumOnDevicePfS_iii) ;  /* 0xffffffd002dc7950 */ /* 0x000fea0003c3ffff */
        .weak           $__internal_1_$__cuda_sm3x_div_rn_noftz_f32_slowpath
        .type           $__internal_1_$__cuda_sm3x_div_rn_noftz_f32_slowpath,@function
        .size           $__internal_1_$__cuda_sm3x_div_rn_noftz_f32_slowpath,(.L_x_26 - $__internal_1_$__cuda_sm3x_div_rn_noftz_f32_slowpath)
$__internal_1_$__cuda_sm3x_div_rn_noftz_f32_slowpath:
[----:B------:R-:W-:Y:S01]  /*2c90*/  SHF.R.U32.HI R5, RZ, 0x17, R3 ;  /* 0x00000017ff057819 */ /* 0x000fe20000011603 */
[----:B------:R-:W-:Y:S01]  /*2ca0*/  BSSY.RECONVERGENT B1, `(.L_x_12) ;  /* 0x0000062000017945 */ /* 0x000fe20003800200 */
[----:B------:R-:W-:Y:S02]  /*2cb0*/  SHF.R.U32.HI R4, RZ, 0x17, R0 ;  /* 0x00000017ff047819 */ /* 0x000fe40000011600 */
[----:B------:R-:W-:Y:S02]  /*2cc0*/  LOP3.LUT R10, R5, 0xff, RZ, 0xc0, !PT ;  /* 0x000000ff050a7812 */ /* 0x000fe400078ec0ff */
[----:B------:R-:W-:-:S03]  /*2cd0*/  LOP3.LUT R8, R4, 0xff, RZ, 0xc0, !PT ;  /* 0x000000ff04087812 */ /* 0x000fc600078ec0ff */
[----:B------:R-:W-:Y:S02]  /*2ce0*/  VIADD R6, R10, 0xffffffff ;  /* 0xffffffff0a067836 */ /* 0x000fe40000000000 */
[----:B------:R-:W-:-:S03]  /*2cf0*/  VIADD R5, R8, 0xffffffff ;  /* 0xffffffff08057836 */ /* 0x000fc60000000000 */
[----:B------:R-:W-:-:S04]  /*2d00*/  ISETP.GT.U32.AND P0, PT, R6, 0xfd, PT ;  /* 0x000000fd0600780c */ /* 0x000fc80003f04070 */
[----:B------:R-:W-:-:S13]  /*2d10*/  ISETP.GT.U32.OR P0, PT, R5, 0xfd, P0 ;  /* 0x000000fd0500780c */ /* 0x000fda0000704470 */
[----:B------:R-:W-:Y:S01]  /*2d20*/  @!P0 MOV R4, RZ ;  /* 0x000000ff00048202 */ /* 0x000fe20000000f00 */
[----:B------:R-:W-:Y:S06]  /*2d30*/  @!P0 BRA `(.L_x_13) ;  /* 0x00000000005c8947 */ /* 0x000fec0003800000 */
[----:B------:R-:W-:Y:S02]  /*2d40*/  FSETP.GTU.FTZ.AND P0, PT, |R0|, +INF , PT ;  /* 0x7f8000000000780b */ /* 0x000fe40003f1c200 */
[----:B------:R-:W-:-:S04]  /*2d50*/  FSETP.GTU.FTZ.AND P1, PT, |R3|, +INF , PT ;  /* 0x7f8000000300780b */ /* 0x000fc80003f3c200 */
[----:B------:R-:W-:-:S13]  /*2d60*/  PLOP3.LUT P0, PT, P0, P1, PT, 0xf8, 0x8f ;  /* 0x00000000008f781c */ /* 0x000fda0000703f70 */
[----:B------:R-:W-:Y:S05]  /*2d70*/  @P0 BRA `(.L_x_14) ;  /* 0x00000004004c0947 */ /* 0x000fea0003800000 */
[----:B------:R-:W-:-:S13]  /*2d80*/  LOP3.LUT P0, RZ, R3, 0x7fffffff, R0, 0xc8, !PT ;  /* 0x7fffffff03ff7812 */ /* 0x000fda000780c800 */
[----:B------:R-:W-:Y:S05]  /*2d90*/  @!P0 BRA `(.L_x_15) ;  /* 0x00000004003c8947 */ /* 0x000fea0003800000 */
[C---:B------:R-:W-:Y:S02]  /*2da0*/  FSETP.NEU.FTZ.AND P1, PT, |R0|.reuse, +INF , PT ;  /* 0x7f8000000000780b */ /* 0x040fe40003f3d200 */
[----:B------:R-:W-:Y:S02]  /*2db0*/  FSETP.NEU.FTZ.AND P2, PT, |R3|, +INF , PT ;  /* 0x7f8000000300780b */ /* 0x000fe40003f5d200 */
[----:B------:R-:W-:-:S11]  /*2dc0*/  FSETP.NEU.FTZ.AND P0, PT, |R0|, +INF , PT ;  /* 0x7f8000000000780b */ /* 0x000fd60003f1d200 */
[----:B------:R-:W-:Y:S05]  /*2dd0*/  @!P2 BRA !P1, `(.L_x_15) ;  /* 0x00000004002ca947 */ /* 0x000fea0004800000 */
[----:B------:R-:W-:-:S04]  /*2de0*/  LOP3.LUT P1, RZ, R0, 0x7fffffff, RZ, 0xc0, !PT ;  /* 0x7fffffff00ff7812 */ /* 0x000fc8000782c0ff */
[----:B------:R-:W-:-:S13]  /*2df0*/  PLOP3.LUT P1, PT, P2, P1, PT, 0x2f, 0xf2 ;  /* 0x0000000000f2781c */ /* 0x000fda0001722577 */
[----:B------:R-:W-:Y:S05]  /*2e00*/  @P1 BRA `(.L_x_16) ;  /* 0x0000000400181947 */ /* 0x000fea0003800000 */
[----:B------:R-:W-:-:S04]  /*2e10*/  LOP3.LUT P1, RZ, R3, 0x7fffffff, RZ, 0xc0, !PT ;  /* 0x7fffffff03ff7812 */ /* 0x000fc8000782c0ff */
[----:B------:R-:W-:-:S13]  /*2e20*/  PLOP3.LUT P0, PT, P0, P1, PT, 0x2f, 0xf2 ;  /* 0x0000000000f2781c */ /* 0x000fda0000702577 */
[----:B------:R-:W-:Y:S05]  /*2e30*/  @P0 BRA `(.L_x_17) ;  /* 0x0000000400000947 */ /* 0x000fea0003800000 */
[----:B------:R-:W-:Y:S02]  /*2e40*/  ISETP.GE.AND P0, PT, R5, RZ, PT ;  /* 0x000000ff0500720c */ /* 0x000fe40003f06270 */
[----:B------:R-:W-:-:S11]  /*2e50*/  ISETP.GE.AND P1, PT, R6, RZ, PT ;  /* 0x000000ff0600720c */ /* 0x000fd60003f26270 */
[----:B------:R-:W-:Y:S02]  /*2e60*/  @P0 IMAD.MOV.U32 R4, RZ, RZ, RZ ;  /* 0x000000ffff040224 */ /* 0x000fe400078e00ff */
[----:B------:R-:W-:Y:S01]  /*2e70*/  @!P0 FFMA R0, R0, 1.84467440737095516160e+19, RZ ;  /* 0x5f80000000008823 */ /* 0x000fe200000000ff */
[----:B------:R-:W-:Y:S02]  /*2e80*/  @!P0 IMAD.MOV.U32 R4, RZ, RZ, -0x40 ;  /* 0xffffffc0ff048424 */ /* 0x000fe400078e00ff */
[----:B------:R-:W-:-:S03]  /*2e90*/  @!P1 FFMA R3, R3, 1.84467440737095516160e+19, RZ ;  /* 0x5f80000003039823 */ /* 0x000fc600000000ff */
[----:B------:R-:W-:-:S07]  /*2ea0*/  @!P1 IADD3 R4, PT, PT, R4, 0x40, RZ ;  /* 0x0000004004049810 */ /* 0x000fce0007ffe0ff */
.L_x_13:
[----:B------:R-:W-:Y:S01]  /*2eb0*/  LEA R6, R10, 0xc0800000, 0x17 ;  /* 0xc08000000a067811 */ /* 0x000fe200078eb8ff */
[----:B------:R-:W-:Y:S04]  /*2ec0*/  BSSY.RECONVERGENT B2, `(.L_x_18) ;  /* 0x0000036000027945 */ /* 0x000fe80003800200 */
[----:B------:R-:W-:Y:S02]  /*2ed0*/  IMAD.IADD R6, R3, 0x1, -R6 ;  /* 0x0000000103067824 */ /* 0x000fe400078e0a06 */
[----:B------:R-:W-:Y:S02]  /*2ee0*/  VIADD R3, R8, 0xffffff81 ;  /* 0xffffff8108037836 */ /* 0x000fe40000000000 */
[----:B------:R-:W0:Y:S01]  /*2ef0*/  MUFU.RCP R5, R6 ;  /* 0x0000000600057308 */ /* 0x000e220000001000 */
[----:B------:R-:W-:Y:S01]  /*2f00*/  FADD.FTZ R7, -R6, -RZ ;  /* 0x800000ff06077221 */ /* 0x000fe20000010100 */
[C---:B------:R-:W-:Y:S01]  /*2f10*/  IMAD R0, R3.reuse, -0x800000, R0 ;  /* 0xff80000003007824 */ /* 0x040fe200078e0200 */
[----:B------:R-:W-:-:S04]  /*2f20*/  IADD3 R3, PT, PT, R3, 0x7f, -R10 ;  /* 0x0000007f03037810 */ /* 0x000fc80007ffe80a */
[----:B------:R-:W-:Y:S01]  /*2f30*/  IADD3 R3, PT, PT, R3, R4, RZ ;  /* 0x0000000403037210 */ /* 0x000fe20007ffe0ff */
[----:B0-----:R-:W-:-:S04]  /*2f40*/  FFMA R8, R5, R7, 1 ;  /* 0x3f80000005087423 */ /* 0x001fc80000000007 */
[----:B------:R-:W-:-:S04]  /*2f50*/  FFMA R12, R5, R8, R5 ;  /* 0x00000008050c7223 */ /* 0x000fc80000000005 */
[----:B------:R-:W-:-:S04]  /*2f60*/  FFMA R5, R0, R12, RZ ;  /* 0x0000000c00057223 */ /* 0x000fc800000000ff */
[----:B------:R-:W-:-:S04]  /*2f70*/  FFMA R8, R7, R5, R0 ;  /* 0x0000000507087223 */ /* 0x000fc80000000000 */
[----:B------:R-:W-:-:S04]  /*2f80*/  FFMA R9, R12, R8, R5 ;  /* 0x000000080c097223 */ /* 0x000fc80000000005 */
[----:B------:R-:W-:-:S04]  /*2f90*/  FFMA R8, R7, R9, R0 ;  /* 0x0000000907087223 */ /* 0x000fc80000000000 */
[----:B------:R-:W-:-:S05]  /*2fa0*/  FFMA R5, R12, R8, R9 ;  /* 0x000000080c057223 */ /* 0x000fca0000000009 */
[----:B------:R-:W-:-:S04]  /*2fb0*/  SHF.R.U32.HI R0, RZ, 0x17, R5 ;  /* 0x00000017ff007819 */ /* 0x000fc80000011605 */
[----:B------:R-:W-:-:S05]  /*2fc0*/  LOP3.LUT R0, R0, 0xff, RZ, 0xc0, !PT ;  /* 0x000000ff00007812 */ /* 0x000fca00078ec0ff */
[----:B------:R-:W-:-:S04]  /*2fd0*/  IMAD.IADD R6, R0, 0x1, R3 ;  /* 0x0000000100067824 */ /* 0x000fc800078e0203 */
[----:B------:R-:W-:-:S05]  /*2fe0*/  VIADD R0, R6, 0xffffffff ;  /* 0xffffffff06007836 */ /* 0x000fca0000000000 */
[----:B------:R-:W-:-:S13]  /*2ff0*/  ISETP.GE.U32.AND P0, PT, R0, 0xfe, PT ;  /* 0x000000fe0000780c */ /* 0x000fda0003f06070 */
[----:B------:R-:W-:Y:S05]  /*3000*/  @!P0 BRA `(.L_x_19) ;  /* 0x0000000000808947 */ /* 0x000fea0003800000 */
[----:B------:R-:W-:-:S13]  /*3010*/  ISETP.GT.AND P0, PT, R6, 0xfe, PT ;  /* 0x000000fe0600780c */ /* 0x000fda0003f04270 */
[----:B------:R-:W-:Y:S05]  /*3020*/  @P0 BRA `(.L_x_20) ;  /* 0x00000000006c0947 */ /* 0x000fea0003800000 */
[----:B------:R-:W-:-:S13]  /*3030*/  ISETP.GE.AND P0, PT, R6, 0x1, PT ;  /* 0x000000010600780c */ /* 0x000fda0003f06270 */
[----:B------:R-:W-:Y:S05]  /*3040*/  @P0 BRA `(.L_x_21) ;  /* 0x0000000000740947 */ /* 0x000fea0003800000 */
[----:B------:R-:W-:Y:S02]  /*3050*/  ISETP.GE.AND P0, PT, R6, -0x18, PT ;  /* 0xffffffe80600780c */ /* 0x000fe40003f06270 */
[----:B------:R-:W-:-:S11]  /*3060*/  LOP3.LUT R5, R5, 0x80000000, RZ, 0xc0, !PT ;  /* 0x8000000005057812 */ /* 0x000fd600078ec0ff */
[----:B------:R-:W-:Y:S05]  /*3070*/  @!P0 BRA `(.L_x_21) ;  /* 0x0000000000688947 */ /* 0x000fea0003800000 */
[-CC-:B------:R-:W-:Y:S01]  /*3080*/  FFMA.RZ R0, R12, R8.reuse, R9.reuse ;  /* 0x000000080c007223 */ /* 0x180fe2000000c009 */
[----:B------:R-:W-:Y:S01]  /*3090*/  IADD3 R7, PT, PT, R6, 0x20, RZ ;  /* 0x0000002006077810 */ /* 0x000fe20007ffe0ff */
[-CC-:B------:R-:W-:Y:S01]  /*30a0*/  FFMA.RM R3, R12, R8.reuse, R9.reuse ;  /* 0x000000080c037223 */ /* 0x180fe20000004009 */
[----:B------:R-:W-:Y:S02]  /*30b0*/  ISETP.NE.AND P2, PT, R6, RZ, PT ;  /* 0x000000ff0600720c */ /* 0x000fe40003f45270 */
[----:B------:R-:W-:Y:S01]  /*30c0*/  LOP3.LUT R4, R0, 0x7fffff, RZ, 0xc0, !PT ;  /* 0x007fffff00047812 */ /* 0x000fe200078ec0ff */
[----:B------:R-:W-:Y:S01]  /*30d0*/  FFMA.RP R0, R12, R8, R9 ;  /* 0x000000080c007223 */ /* 0x000fe20000008009 */
[----:B------:R-:W-:Y:S01]  /*30e0*/  ISETP.NE.AND P1, PT, R6, RZ, PT ;  /* 0x000000ff0600720c */ /* 0x000fe20003f25270 */
[----:B------:R-:W-:Y:S01]  /*30f0*/  IMAD.MOV R6, RZ, RZ, -R6 ;  /* 0x000000ffff067224 */ /* 0x000fe200078e0a06 */
[----:B------:R-:W-:Y:S02]  /*3100*/  LOP3.LUT R4, R4, 0x800000, RZ, 0xfc, !PT ;  /* 0x0080000004047812 */ /* 0x000fe400078efcff */
[----:B------:R-:W-:-:S02]  /*3110*/  FSETP.NEU.FTZ.AND P0, PT, R0, R3, PT ;  /* 0x000000030000720b */ /* 0x000fc40003f1d000 */
[----:B------:R-:W-:Y:S02]  /*3120*/  SHF.L.U32 R7, R4, R7, RZ ;  /* 0x0000000704077219 */ /* 0x000fe400000006ff */
[----:B------:R-:W-:Y:S02]  /*3130*/  SEL R3, R6, RZ, P2 ;  /* 0x000000ff06037207 */ /* 0x000fe40001000000 */
[----:B------:R-:W-:Y:S02]  /*3140*/  ISETP.NE.AND P1, PT, R7, RZ, P1 ;  /* 0x000000ff0700720c */ /* 0x000fe40000f25270 */
[----:B------:R-:W-:Y:S02]  /*3150*/  SHF.R.U32.HI R3, RZ, R3, R4 ;  /* 0x00000003ff037219 */ /* 0x000fe40000011604 */
[----:B------:R-:W-:Y:S02]  /*3160*/  PLOP3.LUT P0, PT, P0, P1, PT, 0xf8, 0x8f ;  /* 0x00000000008f781c */ /* 0x000fe40000703f70 */
[----:B------:R-:W-:-:S02]  /*3170*/  SHF.R.U32.HI R7, RZ, 0x1, R3 ;  /* 0x00000001ff077819 */ /* 0x000fc40000011603 */
[----:B------:R-:W-:-:S04]  /*3180*/  SEL R0, RZ, 0x1, !P0 ;  /* 0x00000001ff007807 */ /* 0x000fc80004000000 */
[----:B------:R-:W-:-:S04]  /*3190*/  LOP3.LUT R0, R0, 0x1, R7, 0xf8, !PT ;  /* 0x0000000100007812 */ /* 0x000fc800078ef807 */
[----:B------:R-:W-:-:S05]  /*31a0*/  LOP3.LUT R0, R0, R3, RZ, 0xc0, !PT ;  /* 0x0000000300007212 */ /* 0x000fca00078ec0ff */
[----:B------:R-:W-:-:S05]  /*31b0*/  IMAD.IADD R0, R7, 0x1, R0 ;  /* 0x0000000107007824 */ /* 0x000fca00078e0200 */
[----:B------:R-:W-:Y:S01]  /*31c0*/  LOP3.LUT R5, R0, R5, RZ, 0xfc, !PT ;  /* 0x0000000500057212 */ /* 0x000fe200078efcff */
[----:B------:R-:W-:Y:S06]  /*31d0*/  BRA `(.L_x_21) ;  /* 0x0000000000107947 */ /* 0x000fec0003800000 */
.L_x_20:
[----:B------:R-:W-:-:S04]  /*31e0*/  LOP3.LUT R5, R5, 0x80000000, RZ, 0xc0, !PT ;  /* 0x8000000005057812 */ /* 0x000fc800078ec0ff */
[----:B------:R-:W-:Y:S01]  /*31f0*/  LOP3.LUT R5, R5, 0x7f800000, RZ, 0xfc, !PT ;  /* 0x7f80000005057812 */ /* 0x000fe200078efcff */
[----:B------:R-:W-:Y:S06]  /*3200*/  BRA `(.L_x_21) ;  /* 0x0000000000047947 */ /* 0x000fec0003800000 */
.L_x_19:
[----:B------:R-:W-:-:S07]  /*3210*/  LEA R5, R3, R5, 0x17 ;  /* 0x0000000503057211 */ /* 0x000fce00078eb8ff */
.L_x_21:
[----:B------:R-:W-:Y:S05]  /*3220*/  BSYNC.RECONVERGENT B2 ;  /* 0x0000000000027941 */ /* 0x000fea0003800200 */
.L_x_18:
[----:B------:R-:W-:Y:S05]  /*3230*/  BRA `(.L_x_22) ;  /* 0x0000000000207947 */ /* 0x000fea0003800000 */
.L_x_17:
[----:B------:R-:W-:-:S04]  /*3240*/  LOP3.LUT R0, R3, 0x80000000, R0, 0x48, !PT ;  /* 0x8000000003007812 */ /* 0x000fc800078e4800 */
[----:B------:R-:W-:Y:S01]  /*3250*/  LOP3.LUT R5, R0, 0x7f800000, RZ, 0xfc, !PT ;  /* 0x7f80000000057812 */ /* 0x000fe200078efcff */
[----:B------:R-:W-:Y:S06]  /*3260*/  BRA `(.L_x_22) ;  /* 0x0000000000147947 */ /* 0x000fec0003800000 */
.L_x_16:
[----:B------:R-:W-:Y:S01]  /*3270*/  LOP3.LUT R5, R3, 0x80000000, R0, 0x48, !PT ;  /* 0x8000000003057812 */ /* 0x000fe200078e4800 */
[----:B------:R-:W-:Y:S06]  /*3280*/  BRA `(.L_x_22) ;  /* 0x00000000000c7947 */ /* 0x000fec0003800000 */
.L_x_15:
[----:B------:R-:W0:Y:S01]  /*3290*/  MUFU.RSQ R5, -QNAN ;  /* 0xffc0000000057908 */ /* 0x000e220000001400 */
[----:B------:R-:W-:Y:S05]  /*32a0*/  BRA `(.L_x_22) ;  /* 0x0000000000047947 */ /* 0x000fea0003800000 */
.L_x_14:
[----:B------:R-:W-:-:S07]  /*32b0*/  FADD.FTZ R5, R0, R3 ;  /* 0x0000000300057221 */ /* 0x000fce0000010000 */
.L_x_22:
[----:B------:R-:W-:Y:S05]  /*32c0*/  BSYNC.RECONVERGENT B1 ;  /* 0x0000000000017941 */ /* 0x000fea0003800200 */
.L_x_12:
[----:B------:R-:W-:-:S04]  /*32d0*/  IMAD.MOV.U32 R3, RZ, RZ, 0x0 ;  /* 0x00000000ff037424 */ /* 0x000fc800078e00ff */
[----:B0-----:R-:W-:Y:S05]  /*32e0*/  RET.REL.NODEC R2 `(_Z19harmonicSumOnDevicePfS_iii) ;  /* 0xffffffcc02447950 */ /* 0x001fea0003c3ffff */
.L_x_23:
        /* <DEDUP_REMOVED lines=9> */
.L_x_26:


//--------------------- .text._Z16resampleOnDevicePfS_fif --------------------------
	.section	.text._Z16resampleOnDevicePfS_fif,"ax",@progbits
	.align	128
        .global         _Z16resampleOnDevicePfS_fif
        .type           _Z16resampleOnDevicePfS_fif,@function
        .size           _Z16resampleOnDevicePfS_fif,(.L_x_29 - _Z16resampleOnDevicePfS_fif)
        .other          _Z16resampleOnDevicePfS_fif,@"STO_CUDA_ENTRY STV_DEFAULT"
_Z16resampleOnDevicePfS_fif:
.text._Z16resampleOnDevicePfS_fif:
[----:B------:R-:W-:Y:S01]  /*0000*/  LDC R1, c[0x0][0x37c] ;  /* 0x0000df00ff017b82 */ /* 0x000fe20000000800 */
[----:B------:R-:W0:Y:S07]  /*0010*/  S2R R5, SR_TID.X ;  /* 0x0000000000057919 */ /* 0x000e2e0000002100 */
[----:B------:R-:W0:Y:S01]  /*0020*/  S2UR UR6, SR_CTAID.X ;  /* 0x00000000000679c3 */ /* 0x000e220000002500 */
[----:B------:R-:W1:Y:S07]  /*0030*/  LDCU.64 UR4, c[0x0][0x358] ;  /* 0x00006b00ff0477ac */ /* 0x000e6e0008000a00 */
[----:B------:R-:W0:Y:S08]  /*0040*/  LDC R0, c[0x0][0x360] ;  /* 0x0000d800ff007b82 */ /* 0x000e300000000800 */
[----:B------:R-:W2:Y:S01]  /*0050*/  LDC.64 R2, c[0x0][0x380] ;  /* 0x0000e000ff027b82 */ /* 0x000ea20000000a00 */
[----:B0-----:R-:W-:Y:S01]  /*0060*/  IMAD R5, R0, UR6, R5 ;  /* 0x0000000600057c24 */ /* 0x001fe2000f8e0205 */
[----:B------:R-:W0:Y:S03]  /*0070*/  LDCU UR6, c[0x0][0x398] ;  /* 0x00007300ff0677ac */ /* 0x000e260008000800 */
[----:B--2---:R-:W-:-:S05]  /*0080*/  IMAD.WIDE R2, R5, 0x4, R2 ;  /* 0x0000000405027825 */ /* 0x004fca00078e0202 */
[----:B-1----:R1:W2:Y:S01]  /*0090*/  LDG.E R9, desc[UR4][R2.64] ;  /* 0x0000000402097981 */ /* 0x0022a2000c1e1900 */
[----:B0-----:R-:W0:Y:S01]  /*00a0*/  F2I.TRUNC.NTZ R0, UR6 ;  /* 0x0000000600007d05 */ /* 0x001e22000820f100 */
[----:B------:R-:W3:Y:S01]  /*00b0*/  LDCU.64 UR6, c[0x0][0x390] ;  /* 0x00007200ff0677ac */ /* 0x000ee20008000a00 */
[----:B0-----:R-:W-:-:S04]  /*00c0*/  IMAD R0, R0, -0x2, R5 ;  /* 0xfffffffe00007824 */ /* 0x001fc800078e0205 */
[C---:B------:R-:W-:Y:S01]  /*00d0*/  IMAD R4, R5.reuse, R0, RZ ;  /* 0x0000000005047224 */ /* 0x040fe200078e02ff */
[----:B------:R-:W-:Y:S02]  /*00e0*/  IADD3 R6, PT, PT, R0, 0x1, RZ ;  /* 0x0000000100067810 */ /* 0x000fe40007ffe0ff */
[----:B------:R-:W-:Y:S02]  /*00f0*/  I2FP.F32.S32 R0, R5 ;  /* 0x0000000500007245 */ /* 0x000fe40000201400 */
[----:B------:R-:W-:Y:S01]  /*0100*/  I2FP.F32.S32 R7, R4 ;  /* 0x0000000400077245 */ /* 0x000fe20000201400 */
[C---:B------:R-:W-:Y:S01]  /*0110*/  IMAD R6, R5.reuse, R6, R6 ;  /* 0x0000000605067224 */ /* 0x040fe200078e0206 */
[----:B------:R-:W-:-:S03]  /*0120*/  IADD3 R5, PT, PT, R5, 0x1, RZ ;  /* 0x0000000105057810 */ /* 0x000fc60007ffe0ff */
[----:B---3--:R-:W-:Y:S01]  /*0130*/  FFMA R0, R7, UR6, R0 ;  /* 0x0000000607007c23 */ /* 0x008fe20008000000 */
[----:B-1----:R-:W-:Y:S02]  /*0140*/  I2FP.F32.S32 R2, R5 ;  /* 0x0000000500027245 */ /* 0x002fe40000201400 */
[----:B------:R-:W-:Y:S01]  /*0150*/  I2FP.F32.S32 R3, R6 ;  /* 0x0000000600037245 */ /* 0x000fe20000201400 */
[----:B------:R-:W0:Y:S04]  /*0160*/  F2I.TRUNC.NTZ R5, R0 ;  /* 0x0000000000057305 */ /* 0x000e28000020f100 */
[----:B------:R-:W-:Y:S02]  /*0170*/  FFMA R4, R3, UR6, R2 ;  /* 0x0000000603047c23 */ /* 0x000fe40008000002 */
[----:B------:R-:W1:Y:S04]  /*0180*/  LDC.64 R2, c[0x0][0x388] ;  /* 0x0000e200ff027b82 */ /* 0x000e680000000a00 */
[----:B------:R-:W3:Y:S01]  /*0190*/  F2I.TRUNC.NTZ R4, R4 ;  /* 0x0000000400047305 */ /* 0x000ee2000020f100 */
[----:B0-----:R-:W-:-:S04]  /*01a0*/  IADD3 R6, PT, PT, R5, 0x1, RZ ;  /* 0x0000000105067810 */ /* 0x001fc80007ffe0ff */
[----:B------:R-:W-:Y:S02]  /*01b0*/  ISETP.GE.AND P0, PT, R6, UR7, PT ;  /* 0x0000000706007c0c */ /* 0x000fe4000bf06270 */
[----:B---3--:R-:W-:-:S04]  /*01c0*/  IADD3 R6, PT, PT, -R5, R4, RZ ;  /* 0x0000000405067210 */ /* 0x008fc80007ffe1ff */
[----:B------:R-:W-:Y:S01]  /*01d0*/  ISETP.LT.OR P0, PT, R6, 0x2, P0 ;  /* 0x000000020600780c */ /* 0x000fe20000701670 */
[----:B-1----:R-:W-:-:S05]  /*01e0*/  IMAD.WIDE R2, R5, 0x4, R2 ;  /* 0x0000000405027825 */ /* 0x002fca00078e0202 */
[----:B--2---:R0:W-:Y:S07]  /*01f0*/  STG.E desc[UR4][R2.64], R9 ;  /* 0x0000000902007986 */ /* 0x0041ee000c101904 */
[----:B------:R-:W-:Y:S05]  /*0200*/  @P0 EXIT ;  /* 0x000000000000094d */ /* 0x000fea0003800000 */
[----:B------:R-:W-:Y:S01]  /*0210*/  STG.E desc[UR4][R2.64+0x4], R9 ;  /* 0x0000040902007986 */ /* 0x000fe2000c101904 */
[----:B------:R-:W-:Y:S05]  /*0220*/  EXIT ;  /* 0x000000000000794d */ /* 0x000fea0003800000 */
.L_x_24:
        /* <DEDUP_REMOVED lines=13> */
.L_x_29:


//--------------------- .nv.shared.reserved.0     --------------------------
	.section	.nv.shared.reserved.0,"aw",@nobits
	.weak		__nv_reservedSMEM_offset_0_alias
	.size		__nv_reservedSMEM_offset_0_alias, 0, 64
	.other		__nv_reservedSMEM_offset_0_alias,@"STO_CUDA_RESERVED_SHARED STV_DEFAULT"
__nv_reservedSMEM_offset_0_alias:
	.zero		0
	.zero		64


//--------------------- .nv.constant0._Z16formSpecOnDevicePfS_ --------------------------
	.section	.nv.constant0._Z16formSpecOnDevicePfS_,"a",@progbits
	.sectionflags	@""
	.align	4
.nv.constant0._Z16formSpecOnDevicePfS_:
	.zero		912


//--------------------- .nv.constant0._Z19harmonicSumOnDevicePfS_iii --------------------------
	.section	.nv.constant0._Z19harmonicSumOnDevicePfS_iii,"a",@progbits
	.sectionflags	@""
	.align	4
.nv.constant0._Z19harmonicSumOnDevicePfS_iii:
	.zero		924


//--------------------- .nv.constant0._Z16resampleOnDevicePfS_fif --------------------------
	.section	.nv.constant0._Z16resampleOnDevicePfS_fif,"a",@progbits
	.sectionflags	@""
	.align	4
.nv.constant0._Z16resampleOnDevicePfS_fif:
	.zero		924


//--------------------- SYMBOLS --------------------------

	.type		.nv.reservedSmem.offset0,@object
	.size		.nv.reservedSmem.offset0,0x4
